	.target	sm_100a

	.elftype	@"ET_EXEC"


//--------------------- .note.nv.tkinfo           --------------------------
	.section	.note.nv.tkinfo,"",@"SHT_NOTE"
	.sectionflags	@"SHF_NOTE_NV_TKINFO"
	.tkinfo
        /*0018*/ 	.word	0x00000002
        /*0030*/ 	.string	""
        /*0030*/ 	.string	"ptxas"
        /*0030*/ 	.string	"Cuda compilation tools, release 13.0, V13.0.88"
        /*0030*/ 	.string	"Build cuda_13.0.r13.0/compiler.36424714_0"
        /*0030*/ 	.string	"-arch sm_100a -m 64 "



//--------------------- .note.nv.cuinfo           --------------------------
	.section	.note.nv.cuinfo,"",@"SHT_NOTE"
	.sectionflags	@"SHF_NOTE_NV_CUINFO"
        /*0018*/ 	.short	0x0002
        /*001a*/ 	.short	0x0064
        /*001c*/ 	.short	0x0082
	.zero		2


//--------------------- .nv.info                  --------------------------
	.section	.nv.info,"",@"SHT_CUDA_INFO"
	.align	4


	//----- nvinfo : EIATTR_REGCOUNT
	.align		4
        /*0000*/ 	.byte	0x04, 0x2f
        /*0002*/ 	.short	(.L_19 - .L_18)
	.align		4
.L_18:
        /*0004*/ 	.word	index@(_ZN7cutlass13device_kernelINS_4gemm6kernel13GemmUniversalIN4cute5tupleIJiiiiEEENS1_10collective13CollectiveMmaINS1_35MainloopSm100TmaUmmaWarpSpecializedILi8ELi2ELi4ENS5_IJNS4_1CILi2EEESB_NSA_ILi1EEEEEEEENS5_IJNSA_ILi128EEENSA_ILi64EEESF_EEENS_6half_tENS5_IJlSC_lEEESI_SJ_NS4_8TiledMMAINS4_8MMA_AtomIJNS4_26SM100_MMA_F16BF16_2x1SM_SSISI_SI_fLi128ELi64ELNS4_4UMMA5MajorE0ELSO_0ELNSN_7ScaleInE0ELSP_0EEEEEENS4_6LayoutINS5_IJSC_SC_SC_EEENS5_IJNSA_ILi0EEESU_SU_EEEEENS5_IJNS4_10UnderscoreESX_SX_EEEEENS4_28SM100_TMA_2SM_LOAD_MULTICASTENS4_14ComposedLayoutINS4_7SwizzleILi3ELi4ELi3EEENS4_18smem_ptr_flag_bitsILi16EEENSS_INS5_IJNSA_ILi8EEESG_EEENS5_IJSG_SC_EEEEEEEvNS4_8identityENS4_18SM100_TMA_2SM_LOADES1A_vS1B_EENS_8epilogue10collective18CollectiveEpilogueINS1E_23Sm100TmaWarpSpecializedILi3ELi2ELi16ELb1ELb0EEEJNS5_IJSG_SG_SF_EEENS5_IJNSS_ISG_SC_EENSS_INS5_IJNSA_ILi16EEESB_EEENS5_IJSC_NSA_ILi32EEEEEEEEEEESI_SJ_SI_SJ_NS1E_6fusion15FusionCallbacksIS1I_NS1R_17LinearCombinationISI_fSI_fLNS_15FloatRoundStyleE2EEES1J_S1Q_JEEENS4_5SM1004TMEM4LOAD26SM100_TMEM_LOAD_32dp32b16xENS4_13SM90_TMA_LOADENS11_INS12_ILi1ELi4ELi3EEES15_NSS_INS5_IJS16_S1L_EEENS5_IJS1L_SC_EEEEEEENS4_39AutoVectorizingCopyWithAssumedAlignmentILi128EEENS4_14SM90_TMA_STOREES26_S28_S28_EEEvvEEEEvNT_6ParamsE)
        /*0008*/ 	.word	0x00000048


	//----- nvinfo : EIATTR_FRAME_SIZE
	.align		4
.L_19:
        /*000c*/ 	.byte	0x04, 0x11
        /*000e*/ 	.short	(.L_21 - .L_20)
	.align		4
.L_20:
        /*0010*/ 	.word	index@($__internal_2_$__cuda_sm10x_tcgen05_guardrail_trap_unallocated_columns_being_dealloced)
        /*0014*/ 	.word	0x00000000


	//----- nvinfo : EIATTR_FRAME_SIZE
	.align		4
.L_21:
        /*0018*/ 	.byte	0x04, 0x11
        /*001a*/ 	.short	(.L_23 - .L_22)
	.align		4
.L_22:
        /*001c*/ 	.word	index@($__internal_1_$__cuda_sm10x_tcgen05_guardrail_trap_phase_invalid_during_alloc)
        /*0020*/ 	.word	0x00000000


	//----- nvinfo : EIATTR_FRAME_SIZE
	.align		4
.L_23:
        /*0024*/ 	.byte	0x04, 0x11
        /*0026*/ 	.short	(.L_25 - .L_24)
	.align		4
.L_24:
        /*0028*/ 	.word	index@($__internal_0_$__cuda_sm10x_tcgen05_guardrail_trap_col_being_dealloced_not_returned_by_alloc)
        /*002c*/ 	.word	0x00000000


	//----- nvinfo : EIATTR_FRAME_SIZE
	.align		4
.L_25:
        /*0030*/ 	.byte	0x04, 0x11
        /*0032*/ 	.short	(.L_27 - .L_26)
	.align		4
.L_26:
        /*0034*/ 	.word	index@(_ZN7cutlass13device_kernelINS_4gemm6kernel13GemmUniversalIN4cute5tupleIJiiiiEEENS1_10collective13CollectiveMmaINS1_35MainloopSm100TmaUmmaWarpSpecializedILi8ELi2ELi4ENS5_IJNS4_1CILi2EEESB_NSA_ILi1EEEEEEEENS5_IJNSA_ILi128EEENSA_ILi64EEESF_EEENS_6half_tENS5_IJlSC_lEEESI_SJ_NS4_8TiledMMAINS4_8MMA_AtomIJNS4_26SM100_MMA_F16BF16_2x1SM_SSISI_SI_fLi128ELi64ELNS4_4UMMA5MajorE0ELSO_0ELNSN_7ScaleInE0ELSP_0EEEEEENS4_6LayoutINS5_IJSC_SC_SC_EEENS5_IJNSA_ILi0EEESU_SU_EEEEENS5_IJNS4_10UnderscoreESX_SX_EEEEENS4_28SM100_TMA_2SM_LOAD_MULTICASTENS4_14ComposedLayoutINS4_7SwizzleILi3ELi4ELi3EEENS4_18smem_ptr_flag_bitsILi16EEENSS_INS5_IJNSA_ILi8EEESG_EEENS5_IJSG_SC_EEEEEEEvNS4_8identityENS4_18SM100_TMA_2SM_LOADES1A_vS1B_EENS_8epilogue10collective18CollectiveEpilogueINS1E_23Sm100TmaWarpSpecializedILi3ELi2ELi16ELb1ELb0EEEJNS5_IJSG_SG_SF_EEENS5_IJNSS_ISG_SC_EENSS_INS5_IJNSA_ILi16EEESB_EEENS5_IJSC_NSA_ILi32EEEEEEEEEEESI_SJ_SI_SJ_NS1E_6fusion15FusionCallbacksIS1I_NS1R_17LinearCombinationISI_fSI_fLNS_15FloatRoundStyleE2EEES1J_S1Q_JEEENS4_5SM1004TMEM4LOAD26SM100_TMEM_LOAD_32dp32b16xENS4_13SM90_TMA_LOADENS11_INS12_ILi1ELi4ELi3EEES15_NSS_INS5_IJS16_S1L_EEENS5_IJS1L_SC_EEEEEEENS4_39AutoVectorizingCopyWithAssumedAlignmentILi128EEENS4_14SM90_TMA_STOREES26_S28_S28_EEEvvEEEEvNT_6ParamsE)
        /*0038*/ 	.word	0x00000000


	//----- nvinfo : EIATTR_MIN_STACK_SIZE
	.align		4
.L_27:
        /*003c*/ 	.byte	0x04, 0x12
        /*003e*/ 	.short	(.L_29 - .L_28)
	.align		4
.L_28:
        /*0040*/ 	.word	index@(_ZN7cutlass13device_kernelINS_4gemm6kernel13GemmUniversalIN4cute5tupleIJiiiiEEENS1_10collective13CollectiveMmaINS1_35MainloopSm100TmaUmmaWarpSpecializedILi8ELi2ELi4ENS5_IJNS4_1CILi2EEESB_NSA_ILi1EEEEEEEENS5_IJNSA_ILi128EEENSA_ILi64EEESF_EEENS_6half_tENS5_IJlSC_lEEESI_SJ_NS4_8TiledMMAINS4_8MMA_AtomIJNS4_26SM100_MMA_F16BF16_2x1SM_SSISI_SI_fLi128ELi64ELNS4_4UMMA5MajorE0ELSO_0ELNSN_7ScaleInE0ELSP_0EEEEEENS4_6LayoutINS5_IJSC_SC_SC_EEENS5_IJNSA_ILi0EEESU_SU_EEEEENS5_IJNS4_10UnderscoreESX_SX_EEEEENS4_28SM100_TMA_2SM_LOAD_MULTICASTENS4_14ComposedLayoutINS4_7SwizzleILi3ELi4ELi3EEENS4_18smem_ptr_flag_bitsILi16EEENSS_INS5_IJNSA_ILi8EEESG_EEENS5_IJSG_SC_EEEEEEEvNS4_8identityENS4_18SM100_TMA_2SM_LOADES1A_vS1B_EENS_8epilogue10collective18CollectiveEpilogueINS1E_23Sm100TmaWarpSpecializedILi3ELi2ELi16ELb1ELb0EEEJNS5_IJSG_SG_SF_EEENS5_IJNSS_ISG_SC_EENSS_INS5_IJNSA_ILi16EEESB_EEENS5_IJSC_NSA_ILi32EEEEEEEEEEESI_SJ_SI_SJ_NS1E_6fusion15FusionCallbacksIS1I_NS1R_17LinearCombinationISI_fSI_fLNS_15FloatRoundStyleE2EEES1J_S1Q_JEEENS4_5SM1004TMEM4LOAD26SM100_TMEM_LOAD_32dp32b16xENS4_13SM90_TMA_LOADENS11_INS12_ILi1ELi4ELi3EEES15_NSS_INS5_IJS16_S1L_EEENS5_IJS1L_SC_EEEEEEENS4_39AutoVectorizingCopyWithAssumedAlignmentILi128EEENS4_14SM90_TMA_STOREES26_S28_S28_EEEvvEEEEvNT_6ParamsE)
        /*0044*/ 	.word	0x00000000
.L_29:


//--------------------- .nv.compat                --------------------------
	.section	.nv.compat,"",@"SHT_CUDA_COMPAT_INFO"
	.align	4
        /*0000*/ 	.byte	0x02, 0x09, 0x01, 0x00, 0x02, 0x02, 0x02, 0x00, 0x02, 0x05, 0x05, 0x00, 0x03, 0x07, 0x01, 0x01
        /*0010*/ 	.byte	0x02, 0x03, 0x01, 0x00, 0x02, 0x06, 0x01, 0x00, 0x04, 0x0b, 0x08, 0x00, 0x09, 0x00, 0x00, 0x00
        /*0020*/ 	.byte	0x00, 0x00, 0x00, 0x00


//--------------------- .nv.info._ZN7cutlass13device_kernelINS_4gemm6kernel13GemmUniversalIN4cute5tupleIJiiiiEEENS1_10collective13CollectiveMmaINS1_35MainloopSm100TmaUmmaWarpSpecializedILi8ELi2ELi4ENS5_IJNS4_1CILi2EEESB_NSA_ILi1EEEEEEEENS5_IJNSA_ILi128EEENSA_ILi64EEESF_EEENS_6half_tENS5_IJlSC_lEEESI_SJ_NS4_8TiledMMAINS4_8MMA_AtomIJNS4_26SM100_MMA_F16BF16_2x1SM_SSISI_SI_fLi128ELi64ELNS4_4UMMA5MajorE0ELSO_0ELNSN_7ScaleInE0ELSP_0EEEEEENS4_6LayoutINS5_IJSC_SC_SC_EEENS5_IJNSA_ILi0EEESU_SU_EEEEENS5_IJNS4_10UnderscoreESX_SX_EEEEENS4_28SM100_TMA_2SM_LOAD_MULTICASTENS4_14ComposedLayoutINS4_7SwizzleILi3ELi4ELi3EEENS4_18smem_ptr_flag_bitsILi16EEENSS_INS5_IJNSA_ILi8EEESG_EEENS5_IJSG_SC_EEEEEEEvNS4_8identityENS4_18SM100_TMA_2SM_LOADES1A_vS1B_EENS_8epilogue10collective18CollectiveEpilogueINS1E_23Sm100TmaWarpSpecializedILi3ELi2ELi16ELb1ELb0EEEJNS5_IJSG_SG_SF_EEENS5_IJNSS_ISG_SC_EENSS_INS5_IJNSA_ILi16EEESB_EEENS5_IJSC_NSA_ILi32EEEEEEEEEEESI_SJ_SI_SJ_NS1E_6fusion15FusionCallbacksIS1I_NS1R_17LinearCombinationISI_fSI_fLNS_15FloatRoundStyleE2EEES1J_S1Q_JEEENS4_5SM1004TMEM4LOAD26SM100_TMEM_LOAD_32dp32b16xENS4_13SM90_TMA_LOADENS11_INS12_ILi1ELi4ELi3EEES15_NSS_INS5_IJS16_S1L_EEENS5_IJS1L_SC_EEEEEEENS4_39AutoVectorizingCopyWithAssumedAlignmentILi128EEENS4_14SM90_TMA_STOREES26_S28_S28_EEEvvEEEEvNT_6ParamsE --------------------------
	.section	.nv.info._ZN7cutlass13device_kernelINS_4gemm6kernel13GemmUniversalIN4cute5tupleIJiiiiEEENS1_10collective13CollectiveMmaINS1_35MainloopSm100TmaUmmaWarpSpecializedILi8ELi2ELi4ENS5_IJNS4_1CILi2EEESB_NSA_ILi1EEEEEEEENS5_IJNSA_ILi128EEENSA_ILi64EEESF_EEENS_6half_tENS5_IJlSC_lEEESI_SJ_NS4_8TiledMMAINS4_8MMA_AtomIJNS4_26SM100_MMA_F16BF16_2x1SM_SSISI_SI_fLi128ELi64ELNS4_4UMMA5MajorE0ELSO_0ELNSN_7ScaleInE0ELSP_0EEEEEENS4_6LayoutINS5_IJSC_SC_SC_EEENS5_IJNSA_ILi0EEESU_SU_EEEEENS5_IJNS4_10UnderscoreESX_SX_EEEEENS4_28SM100_TMA_2SM_LOAD_MULTICASTENS4_14ComposedLayoutINS4_7SwizzleILi3ELi4ELi3EEENS4_18smem_ptr_flag_bitsILi16EEENSS_INS5_IJNSA_ILi8EEESG_EEENS5_IJSG_SC_EEEEEEEvNS4_8identityENS4_18SM100_TMA_2SM_LOADES1A_vS1B_EENS_8epilogue10collective18CollectiveEpilogueINS1E_23Sm100TmaWarpSpecializedILi3ELi2ELi16ELb1ELb0EEEJNS5_IJSG_SG_SF_EEENS5_IJNSS_ISG_SC_EENSS_INS5_IJNSA_ILi16EEESB_EEENS5_IJSC_NSA_ILi32EEEEEEEEEEESI_SJ_SI_SJ_NS1E_6fusion15FusionCallbacksIS1I_NS1R_17LinearCombinationISI_fSI_fLNS_15FloatRoundStyleE2EEES1J_S1Q_JEEENS4_5SM1004TMEM4LOAD26SM100_TMEM_LOAD_32dp32b16xENS4_13SM90_TMA_LOADENS11_INS12_ILi1ELi4ELi3EEES15_NSS_INS5_IJS16_S1L_EEENS5_IJS1L_SC_EEEEEEENS4_39AutoVectorizingCopyWithAssumedAlignmentILi128EEENS4_14SM90_TMA_STOREES26_S28_S28_EEEvvEEEEvNT_6ParamsE,"",@"SHT_CUDA_INFO"
	.sectionflags	@""
	.align	4


	//----- nvinfo : EIATTR_CUDA_API_VERSION
	.align		4
        /*0000*/ 	.byte	0x04, 0x37
        /*0002*/ 	.short	(.L_31 - .L_30)
.L_30:
        /*0004*/ 	.word	0x00000082


	//----- nvinfo : EIATTR_KPARAM_INFO
	.align		4
.L_31:
        /*0008*/ 	.byte	0x04, 0x17
        /*000a*/ 	.short	(.L_33 - .L_32)
.L_32:
        /*000c*/ 	.word	0x00000000
        /*0010*/ 	.short	0x0000
        /*0012*/ 	.short	0x0000
        /*0014*/ 	.byte	0x00, 0xf0, 0x01, 0x20


	//----- nvinfo : EIATTR_AT_ENTRY_FRAGMENTS
	.align		4
.L_33:
        /*0018*/ 	.byte	0x04, 0x4f
        /*001a*/ 	.short	(.L_35 - .L_34)


	//   ....[0]....
.L_34:
        /*001c*/ 	.word	0x00000007


	//----- nvinfo : EIATTR_RESERVED_SMEM_USED
	.align		4
.L_35:
        /*0020*/ 	.byte	0x01, 0x41
	.zero		2


	//----- nvinfo : EIATTR_SPARSE_MMA_MASK
	.align		4
        /*0024*/ 	.byte	0x03, 0x50
        /*0026*/ 	.short	0x0000


	//----- nvinfo : EIATTR_TCGEN05_2CTA_USED
	.align		4
        /*0028*/ 	.byte	0x01, 0x52
	.zero		2


	//----- nvinfo : EIATTR_MAXREG_COUNT
	.align		4
        /*002c*/ 	.byte	0x03, 0x1b
        /*002e*/ 	.short	0x00ff


	//----- nvinfo : EIATTR_NUM_BARRIERS
	.align		4
        /*0030*/ 	.byte	0x02, 0x4c
        /*0032*/ 	.byte	0x07
	.zero		1


	//----- nvinfo : EIATTR_EXTERNS
	.align		4
        /*0034*/ 	.byte	0x04, 0x0f
        /*0036*/ 	.short	(.L_37 - .L_36)


	//   ....[0]....
	.align		4
.L_36:
        /*0038*/ 	.word	index@(__assertfail)


	//----- nvinfo : EIATTR_MERCURY_ISA_VERSION
	.align		4
.L_37:
        /*003c*/ 	.byte	0x03, 0x5f
        /*003e*/ 	.short	0x0101


	//----- nvinfo : EIATTR_INT_WARP_WIDE_INSTR_OFFSETS
	.align		4
        /*0040*/ 	.byte	0x04, 0x31
        /*0042*/ 	.short	(.L_39 - .L_38)


	//   ....[0]....
.L_38:
        /*0044*/ 	.word	0x00000dd0


	//   ....[1]....
        /*0048*/ 	.word	0x00000e70


	//   ....[2]....
        /*004c*/ 	.word	0x000049b0


	//   ....[3]....
        /*0050*/ 	.word	0x000049e0


	//   ....[4]....
        /*0054*/ 	.word	0x00004a00


	//   ....[5]....
        /*0058*/ 	.word	0x000055a0


	//   ....[6]....
        /*005c*/ 	.word	0x00005660


	//   ....[7]....
        /*0060*/ 	.word	0x000056d0


	//   ....[8]....
        /*0064*/ 	.word	0x00005810


	//   ....[9]....
        /*0068*/ 	.word	0x00005920


	//   ....[10]....
        /*006c*/ 	.word	0x00005950


	//----- nvinfo : EIATTR_COOP_GROUP_MASK_REGIDS
	.align		4
.L_39:
        /*0070*/ 	.byte	0x04, 0x29
        /*0072*/ 	.short	(.L_41 - .L_40)


	//   ....[0]....
.L_40:
        /*0074*/ 	.word	0xffffffff


	//   ....[1]....
        /*0078*/ 	.word	0xffffffff


	//   ....[2]....
        /*007c*/ 	.word	0xffffffff


	//   ....[3]....
        /*0080*/ 	.word	0xffffffff


	//   ....[4]....
        /*0084*/ 	.word	0xffffffff


	//   ....[5]....
        /*0088*/ 	.word	0xffffffff


	//   ....[6]....
        /*008c*/ 	.word	0xffffffff


	//   ....[7]....
        /*0090*/ 	.word	0xffffffff


	//   ....[8]....
        /*0094*/ 	.word	0xffffffff


	//   ....[9]....
        /*0098*/ 	.word	0xffffffff


	//   ....[10]....
        /*009c*/ 	.word	0xffffffff


	//   ....[11]....
        /*00a0*/ 	.word	0xffffffff


	//   ....[12]....
        /*00a4*/ 	.word	0xffffffff


	//   ....[13]....
        /*00a8*/ 	.word	0xffffffff


	//----- nvinfo : EIATTR_COOP_GROUP_INSTR_OFFSETS
	.align		4
.L_41:
        /*00ac*/ 	.byte	0x04, 0x28
        /*00ae*/ 	.short	(.L_43 - .L_42)


	//   ....[0]....
.L_42:
        /*00b0*/ 	.word	0x000000b0


	//   ....[1]....
        /*00b4*/ 	.word	0x00000520


	//   ....[2]....
        /*00b8*/ 	.word	0x00000760


	//   ....[3]....
        /*00bc*/ 	.word	0x000008d0


	//   ....[4]....
        /*00c0*/ 	.word	0x000009c0


	//   ....[5]....
        /*00c4*/ 	.word	0x00000b20


	//   ....[6]....
        /*00c8*/ 	.word	0x00000cb0


	//   ....[7]....
        /*00cc*/ 	.word	0x00000ef0


	//   ....[8]....
        /*00d0*/ 	.word	0x000024d0


	//   ....[9]....
        /*00d4*/ 	.word	0x000035d0


	//   ....[10]....
        /*00d8*/ 	.word	0x00003aa0


	//   ....[11]....
        /*00dc*/ 	.word	0x00003ad0


	//   ....[12]....
        /*00e0*/ 	.word	0x000048b0


	//   ....[13]....
        /*00e4*/ 	.word	0x00004ac0


	//----- nvinfo : EIATTR_VRC_CTA_INIT_COUNT
	.align		4
.L_43:
        /*00e8*/ 	.byte	0x02, 0x4a
        /*00ea*/ 	.byte	0x80
	.zero		1


	//----- nvinfo : EIATTR_SYSCALL_OFFSETS
	.align		4
        /*00ec*/ 	.byte	0x04, 0x46
        /*00ee*/ 	.short	(.L_45 - .L_44)


	//   ....[0]....
.L_44:
        /*00f0*/ 	.word	0x00006630


	//   ....[1]....
        /*00f4*/ 	.word	0x00006720


	//   ....[2]....
        /*00f8*/ 	.word	0x00006f40


	//   ....[3]....
        /*00fc*/ 	.word	0x000078d0


	//----- nvinfo : EIATTR_MBARRIER_INSTR_OFFSETS
	.align		4
.L_45:
        /*0100*/ 	.byte	0x04, 0x39
        /*0102*/ 	.short	(.L_47 - .L_46)


	//   ....[0]....
.L_46:
        /*0104*/ 	.word	0x00000650
        /*0108*/ 	.word	0x000000ff
        /*010c*/ 	.word	0x00000000
        /*0110*/ 	.short	0x0100
        /*0112*/ 	.byte	0x04
	.zero		1


	//   ....[1]....
        /*0114*/ 	.word	0x00000660
        /*0118*/ 	.word	0x000000ff
        /*011c*/ 	.word	0x00000040
        /*0120*/ 	.short	0x0100
        /*0122*/ 	.byte	0x04
	.zero		1


	//   ....[2]....
        /*0124*/ 	.word	0x00000670
        /*0128*/ 	.word	0x000000ff
        /*012c*/ 	.word	0x00000008
        /*0130*/ 	.short	0x0100
        /*0132*/ 	.byte	0x04
	.zero		1


	//   ....[3]....
        /*0134*/ 	.word	0x00000680
        /*0138*/ 	.word	0x000000ff
        /*013c*/ 	.word	0x00000048
        /*0140*/ 	.short	0x0100
        /*0142*/ 	.byte	0x04
	.zero		1


	//   ....[4]....
        /*0144*/ 	.word	0x00000690
        /*0148*/ 	.word	0x000000ff
        /*014c*/ 	.word	0x00000010
        /*0150*/ 	.short	0x0100
        /*0152*/ 	.byte	0x04
	.zero		1


	//   ....[5]....
        /*0154*/ 	.word	0x000006a0
        /*0158*/ 	.word	0x000000ff
        /*015c*/ 	.word	0x00000050
        /*0160*/ 	.short	0x0100
        /*0162*/ 	.byte	0x04
	.zero		1


	//   ....[6]....
        /*0164*/ 	.word	0x000006b0
        /*0168*/ 	.word	0x000000ff
        /*016c*/ 	.word	0x00000018
        /*0170*/ 	.short	0x0100
        /*0172*/ 	.byte	0x04
	.zero		1


	//   ....[7]....
        /*0174*/ 	.word	0x000006c0
        /*0178*/ 	.word	0x000000ff
        /*017c*/ 	.word	0x00000058
        /*0180*/ 	.short	0x0100
        /*0182*/ 	.byte	0x04
	.zero		1


	//   ....[8]....
        /*0184*/ 	.word	0x000006d0
        /*0188*/ 	.word	0x000000ff
        /*018c*/ 	.word	0x00000020
        /*0190*/ 	.short	0x0100
        /*0192*/ 	.byte	0x04
	.zero		1


	//   ....[9]....
        /*0194*/ 	.word	0x000006e0
        /*0198*/ 	.word	0x000000ff
        /*019c*/ 	.word	0x00000060
        /*01a0*/ 	.short	0x0100
        /*01a2*/ 	.byte	0x04
	.zero		1


	//   ....[10]....
        /*01a4*/ 	.word	0x000006f0
        /*01a8*/ 	.word	0x000000ff
        /*01ac*/ 	.word	0x00000028
        /*01b0*/ 	.short	0x0100
        /*01b2*/ 	.byte	0x04
	.zero		1


	//   ....[11]....
        /*01b4*/ 	.word	0x00000700
        /*01b8*/ 	.word	0x000000ff
        /*01bc*/ 	.word	0x00000068
        /*01c0*/ 	.short	0x0100
        /*01c2*/ 	.byte	0x04
	.zero		1


	//   ....[12]....
        /*01c4*/ 	.word	0x00000710
        /*01c8*/ 	.word	0x000000ff
        /*01cc*/ 	.word	0x00000030
        /*01d0*/ 	.short	0x0100
        /*01d2*/ 	.byte	0x04
	.zero		1


	//   ....[13]....
        /*01d4*/ 	.word	0x00000720
        /*01d8*/ 	.word	0x000000ff
        /*01dc*/ 	.word	0x00000070
        /*01e0*/ 	.short	0x0100
        /*01e2*/ 	.byte	0x04
	.zero		1


	//   ....[14]....
        /*01e4*/ 	.word	0x00000730
        /*01e8*/ 	.word	0x000000ff
        /*01ec*/ 	.word	0x00000038
        /*01f0*/ 	.short	0x0100
        /*01f2*/ 	.byte	0x04
	.zero		1


	//   ....[15]....
        /*01f4*/ 	.word	0x00000740
        /*01f8*/ 	.word	0x000000ff
        /*01fc*/ 	.word	0x00000078
        /*0200*/ 	.short	0x0100
        /*0202*/ 	.byte	0x04
	.zero		1


	//   ....[16]....
        /*0204*/ 	.word	0x00000860
        /*0208*/ 	.word	0x000000ff
        /*020c*/ 	.word	0x00000080
        /*0210*/ 	.short	0x0100
        /*0212*/ 	.byte	0x04
	.zero		1


	//   ....[17]....
        /*0214*/ 	.word	0x00000870
        /*0218*/ 	.word	0x000000ff
        /*021c*/ 	.word	0x00000098
        /*0220*/ 	.short	0x0100
        /*0222*/ 	.byte	0x04
	.zero		1


	//   ....[18]....
        /*0224*/ 	.word	0x00000880
        /*0228*/ 	.word	0x000000ff
        /*022c*/ 	.word	0x00000088
        /*0230*/ 	.short	0x0100
        /*0232*/ 	.byte	0x04
	.zero		1


	//   ....[19]....
        /*0234*/ 	.word	0x00000890
        /*0238*/ 	.word	0x000000ff
        /*023c*/ 	.word	0x000000a0
        /*0240*/ 	.short	0x0100
        /*0242*/ 	.byte	0x04
	.zero		1


	//   ....[20]....
        /*0244*/ 	.word	0x000008a0
        /*0248*/ 	.word	0x000000ff
        /*024c*/ 	.word	0x00000090
        /*0250*/ 	.short	0x0100
        /*0252*/ 	.byte	0x04
	.zero		1


	//   ....[21]....
        /*0254*/ 	.word	0x000008b0
        /*0258*/ 	.word	0x000000ff
        /*025c*/ 	.word	0x000000a8
        /*0260*/ 	.short	0x0100
        /*0262*/ 	.byte	0x04
	.zero		1


	//   ....[22]....
        /*0264*/ 	.word	0x00000990
        /*0268*/ 	.word	0x000000ff
        /*026c*/ 	.word	0x000000b0
        /*0270*/ 	.short	0x0100
        /*0272*/ 	.byte	0x06
	.zero		1


	//   ....[23]....
        /*0274*/ 	.word	0x000009a0
        /*0278*/ 	.word	0x000000ff
        /*027c*/ 	.word	0x000000b8
        /*0280*/ 	.short	0x0100
        /*0282*/ 	.byte	0x06
	.zero		1


	//   ....[24]....
        /*0284*/ 	.word	0x00000ad0
        /*0288*/ 	.word	0x000000ff
        /*028c*/ 	.word	0x000000c0
        /*0290*/ 	.short	0x0100
        /*0292*/ 	.byte	0x06
	.zero		1


	//   ....[25]....
        /*0294*/ 	.word	0x00000ae0
        /*0298*/ 	.word	0x000000ff
        /*029c*/ 	.word	0x000000d0
        /*02a0*/ 	.short	0x0100
        /*02a2*/ 	.byte	0x06
	.zero		1


	//   ....[26]....
        /*02a4*/ 	.word	0x00000af0
        /*02a8*/ 	.word	0x000000ff
        /*02ac*/ 	.word	0x000000c8
        /*02b0*/ 	.short	0x0100
        /*02b2*/ 	.byte	0x06
	.zero		1


	//   ....[27]....
        /*02b4*/ 	.word	0x00000b00
        /*02b8*/ 	.word	0x000000ff
        /*02bc*/ 	.word	0x000000d8
        /*02c0*/ 	.short	0x0100
        /*02c2*/ 	.byte	0x06
	.zero		1


	//   ....[28]....
        /*02c4*/ 	.word	0x00000c20
        /*02c8*/ 	.word	0x000000ff
        /*02cc*/ 	.word	0x000000e0
        /*02d0*/ 	.short	0x0100
        /*02d2*/ 	.byte	0x04
	.zero		1


	//   ....[29]....
        /*02d4*/ 	.word	0x00000c30
        /*02d8*/ 	.word	0x000000ff
        /*02dc*/ 	.word	0x00000100
        /*02e0*/ 	.short	0x0100
        /*02e2*/ 	.byte	0x04
	.zero		1


	//   ....[30]....
        /*02e4*/ 	.word	0x00000c40
        /*02e8*/ 	.word	0x000000ff
        /*02ec*/ 	.word	0x000000e8
        /*02f0*/ 	.short	0x0100
        /*02f2*/ 	.byte	0x04
	.zero		1


	//   ....[31]....
        /*02f4*/ 	.word	0x00000c50
        /*02f8*/ 	.word	0x000000ff
        /*02fc*/ 	.word	0x00000108
        /*0300*/ 	.short	0x0100
        /*0302*/ 	.byte	0x04
	.zero		1


	//   ....[32]....
        /*0304*/ 	.word	0x00000c60
        /*0308*/ 	.word	0x000000ff
        /*030c*/ 	.word	0x000000f0
        /*0310*/ 	.short	0x0100
        /*0312*/ 	.byte	0x04
	.zero		1


	//   ....[33]....
        /*0314*/ 	.word	0x00000c70
        /*0318*/ 	.word	0x000000ff
        /*031c*/ 	.word	0x00000110
        /*0320*/ 	.short	0x0100
        /*0322*/ 	.byte	0x04
	.zero		1


	//   ....[34]....
        /*0324*/ 	.word	0x00000c80
        /*0328*/ 	.word	0x000000ff
        /*032c*/ 	.word	0x000000f8
        /*0330*/ 	.short	0x0100
        /*0332*/ 	.byte	0x04
	.zero		1


	//   ....[35]....
        /*0334*/ 	.word	0x00000c90
        /*0338*/ 	.word	0x000000ff
        /*033c*/ 	.word	0x00000118
        /*0340*/ 	.short	0x0100
        /*0342*/ 	.byte	0x04
	.zero		1


	//   ....[36]....
        /*0344*/ 	.word	0x00000d80
        /*0348*/ 	.word	0x000000ff
        /*034c*/ 	.word	0x00000120
        /*0350*/ 	.short	0x0100
        /*0352*/ 	.byte	0x04
	.zero		1


	//   ....[37]....
        /*0354*/ 	.word	0x00000d90
        /*0358*/ 	.word	0x000000ff
        /*035c*/ 	.word	0x00000130
        /*0360*/ 	.short	0x0100
        /*0362*/ 	.byte	0x04
	.zero		1


	//   ....[38]....
        /*0364*/ 	.word	0x00000da0
        /*0368*/ 	.word	0x000000ff
        /*036c*/ 	.word	0x00000128
        /*0370*/ 	.short	0x0100
        /*0372*/ 	.byte	0x04
	.zero		1


	//   ....[39]....
        /*0374*/ 	.word	0x00000db0
        /*0378*/ 	.word	0x000000ff
        /*037c*/ 	.word	0x00000138
        /*0380*/ 	.short	0x0100
        /*0382*/ 	.byte	0x04
	.zero		1


	//   ....[40]....
        /*0384*/ 	.word	0x00000eb0
        /*0388*/ 	.word	0x000000ff
        /*038c*/ 	.word	0x00000140
        /*0390*/ 	.short	0x0100
        /*0392*/ 	.byte	0x06
	.zero		1


	//   ....[41]....
        /*0394*/ 	.word	0x00001ab0
        /*0398*/ 	.word	0x00000000
        /*039c*/ 	.word	0x00000130
        /*03a0*/ 	.short	0x010a
        /*03a2*/ 	.byte	0xff
	.zero		1


	//   ....[42]....
        /*03a4*/ 	.word	0x00001ae0
        /*03a8*/ 	.word	0x00000000
        /*03ac*/ 	.word	0x00000120
        /*03b0*/ 	.short	0x0101
        /*03b2*/ 	.byte	0xff
	.zero		1


	//   ....[43]....
        /*03b4*/ 	.word	0x00001ba0
        /*03b8*/ 	.word	0x000000ff
        /*03bc*/ 	.word	0x00000040
        /*03c0*/ 	.short	0x010a
        /*03c2*/ 	.byte	0x04
	.zero		1


	//   ....[44]....
        /*03c4*/ 	.word	0x00001c70
        /*03c8*/ 	.word	0x000000ff
        /*03cc*/ 	.word	0x00000040
        /*03d0*/ 	.short	0x010a
        /*03d2*/ 	.byte	0x05
	.zero		1


	//   ....[45]....
        /*03d4*/ 	.word	0x00001dd0
        /*03d8*/ 	.word	0x000000ff
        /*03dc*/ 	.word	0x00000040
        /*03e0*/ 	.short	0x010a
        /*03e2*/ 	.byte	0x04
	.zero		1


	//   ....[46]....
        /*03e4*/ 	.word	0x00002060
        /*03e8*/ 	.word	0x000000ff
        /*03ec*/ 	.word	0x000000b8
        /*03f0*/ 	.short	0x0101
        /*03f2*/ 	.byte	0x15
	.zero		1


	//   ....[47]....
        /*03f4*/ 	.word	0x00002080
        /*03f8*/ 	.word	0x000000ff
        /*03fc*/ 	.word	0x00000040
        /*0400*/ 	.short	0x010a
        /*0402*/ 	.byte	0x04
	.zero		1


	//   ....[48]....
        /*0404*/ 	.word	0x00002100
        /*0408*/ 	.word	0x000000ff
        /*040c*/ 	.word	0x00000040
        /*0410*/ 	.short	0x010a
        /*0412*/ 	.byte	0x06
	.zero		1


	//   ....[49]....
        /*0414*/ 	.word	0x00002240
        /*0418*/ 	.word	0x000000ff
        /*041c*/ 	.word	0x00000040
        /*0420*/ 	.short	0x010a
        /*0422*/ 	.byte	0x04
	.zero		1


	//   ....[50]....
        /*0424*/ 	.word	0x00002500
        /*0428*/ 	.word	0x00000003
        /*042c*/ 	.word	0x000000c0
        /*0430*/ 	.short	0x010a
        /*0432*/ 	.byte	0xff
	.zero		1


	//   ....[51]....
        /*0434*/ 	.word	0x00002650
        /*0438*/ 	.word	0x00000000
        /*043c*/ 	.word	0x00000000
        /*0440*/ 	.short	0x0101
        /*0442*/ 	.byte	0xff
	.zero		1


	//   ....[52]....
        /*0444*/ 	.word	0x00002c10
        /*0448*/ 	.word	0x000000ff
        /*044c*/ 	.word	0x00000000
        /*0450*/ 	.short	0x010a
        /*0452*/ 	.byte	0x04
	.zero		1


	//   ....[53]....
        /*0454*/ 	.word	0x00002ca0
        /*0458*/ 	.word	0x000000ff
        /*045c*/ 	.word	0x00000000
        /*0460*/ 	.short	0x010a
        /*0462*/ 	.byte	0x05
	.zero		1


	//   ....[54]....
        /*0464*/ 	.word	0x00002d30
        /*0468*/ 	.word	0x000000ff
        /*046c*/ 	.word	0x00000000
        /*0470*/ 	.short	0x010a
        /*0472*/ 	.byte	0x05
	.zero		1


	//   ....[55]....
        /*0474*/ 	.word	0x00002dc0
        /*0478*/ 	.word	0x000000ff
        /*047c*/ 	.word	0x00000000
        /*0480*/ 	.short	0x010a
        /*0482*/ 	.byte	0x05
	.zero		1


	//   ....[56]....
        /*0484*/ 	.word	0x00002e50
        /*0488*/ 	.word	0x000000ff
        /*048c*/ 	.word	0x00000000
        /*0490*/ 	.short	0x010a
        /*0492*/ 	.byte	0x05
	.zero		1


	//   ....[57]....
        /*0494*/ 	.word	0x00002ee0
        /*0498*/ 	.word	0x000000ff
        /*049c*/ 	.word	0x00000000
        /*04a0*/ 	.short	0x010a
        /*04a2*/ 	.byte	0x05
	.zero		1


	//   ....[58]....
        /*04a4*/ 	.word	0x00002f70
        /*04a8*/ 	.word	0x000000ff
        /*04ac*/ 	.word	0x00000000
        /*04b0*/ 	.short	0x010a
        /*04b2*/ 	.byte	0x05
	.zero		1


	//   ....[59]....
        /*04b4*/ 	.word	0x00003010
        /*04b8*/ 	.word	0x00000000
        /*04bc*/ 	.word	0x00000000
        /*04c0*/ 	.short	0x010a
        /*04c2*/ 	.byte	0xff
	.zero		1


	//   ....[60]....
        /*04c4*/ 	.word	0x00003130
        /*04c8*/ 	.word	0x00000000
        /*04cc*/ 	.word	0x00000120
        /*04d0*/ 	.short	0x010a
        /*04d2*/ 	.byte	0xff
	.zero		1


	//   ....[61]....
        /*04d4*/ 	.word	0x000031a0
        /*04d8*/ 	.word	0x00000000
        /*04dc*/ 	.word	0x00000000
        /*04e0*/ 	.short	0x0101
        /*04e2*/ 	.byte	0xff
	.zero		1


	//   ....[62]....
        /*04e4*/ 	.word	0x000031c0
        /*04e8*/ 	.word	0x000000ff
        /*04ec*/ 	.word	0x000000d0
        /*04f0*/ 	.short	0x010a
        /*04f2*/ 	.byte	0x04
	.zero		1


	//   ....[63]....
        /*04f4*/ 	.word	0x000032e0
        /*04f8*/ 	.word	0x00000000
        /*04fc*/ 	.word	0x000000c0
        /*0500*/ 	.short	0x010a
        /*0502*/ 	.byte	0xff
	.zero		1


	//   ....[64]....
        /*0504*/ 	.word	0x000033e0
        /*0508*/ 	.word	0x00000000
        /*050c*/ 	.word	0x00000000
        /*0510*/ 	.short	0x0101
        /*0512*/ 	.byte	0xff
	.zero		1


	//   ....[65]....
        /*0514*/ 	.word	0x00003470
        /*0518*/ 	.word	0x000000ff
        /*051c*/ 	.word	0x000000d0
        /*0520*/ 	.short	0x0106
        /*0522*/ 	.byte	0x04
	.zero		1


	//   ....[66]....
        /*0524*/ 	.word	0x00003490
        /*0528*/ 	.word	0x000000ff
        /*052c*/ 	.word	0x000000d0
        /*0530*/ 	.short	0x010a
        /*0532*/ 	.byte	0x04
	.zero		1


	//   ....[67]....
        /*0534*/ 	.word	0x00003520
        /*0538*/ 	.word	0x000000ff
        /*053c*/ 	.word	0x000000d0
        /*0540*/ 	.short	0x0106
        /*0542*/ 	.byte	0x07
	.zero		1


	//   ....[68]....
        /*0544*/ 	.word	0x00003560
        /*0548*/ 	.word	0x00000000
        /*054c*/ 	.word	0x000000d0
        /*0550*/ 	.short	0x010a
        /*0552*/ 	.byte	0xff
	.zero		1


	//   ....[69]....
        /*0554*/ 	.word	0x000037a0
        /*0558*/ 	.word	0x000000ff
        /*055c*/ 	.word	0x00000008
        /*0560*/ 	.short	0x010a
        /*0562*/ 	.byte	0x05
	.zero		1


	//   ....[70]....
        /*0564*/ 	.word	0x000037c0
        /*0568*/ 	.word	0x000000ff
        /*056c*/ 	.word	0x00000008
        /*0570*/ 	.short	0x010a
        /*0572*/ 	.byte	0x05
	.zero		1


	//   ....[71]....
        /*0574*/ 	.word	0x00003950
        /*0578*/ 	.word	0x000000ff
        /*057c*/ 	.word	0x00000008
        /*0580*/ 	.short	0x010a
        /*0582*/ 	.byte	0x05
	.zero		1


	//   ....[72]....
        /*0584*/ 	.word	0x00003970
        /*0588*/ 	.word	0x000000ff
        /*058c*/ 	.word	0x00000008
        /*0590*/ 	.short	0x010a
        /*0592*/ 	.byte	0x05
	.zero		1


	//   ....[73]....
        /*0594*/ 	.word	0x00003a30
        /*0598*/ 	.word	0x000000ff
        /*059c*/ 	.word	0x00000000
        /*05a0*/ 	.short	0x0101
        /*05a2*/ 	.byte	0x04
	.zero		1


	//   ....[74]....
        /*05a4*/ 	.word	0x00003df0
        /*05a8*/ 	.word	0x00000000
        /*05ac*/ 	.word	0x000000c0
        /*05b0*/ 	.short	0x010a
        /*05b2*/ 	.byte	0xff
	.zero		1


	//   ....[75]....
        /*05b4*/ 	.word	0x00003eb0
        /*05b8*/ 	.word	0x00000000
        /*05bc*/ 	.word	0x00000000
        /*05c0*/ 	.short	0x0101
        /*05c2*/ 	.byte	0xff
	.zero		1


	//   ....[76]....
        /*05c4*/ 	.word	0x00003f70
        /*05c8*/ 	.word	0x000000ff
        /*05cc*/ 	.word	0x00000000
        /*05d0*/ 	.short	0x010a
        /*05d2*/ 	.byte	0x04
	.zero		1


	//   ....[77]....
        /*05d4*/ 	.word	0x00003f80
        /*05d8*/ 	.word	0x000000ff
        /*05dc*/ 	.word	0x00000100
        /*05e0*/ 	.short	0x010a
        /*05e2*/ 	.byte	0x2e
	.zero		1


	//   ....[78]....
        /*05e4*/ 	.word	0x00004030
        /*05e8*/ 	.word	0x000000ff
        /*05ec*/ 	.word	0x00000000
        /*05f0*/ 	.short	0x010a
        /*05f2*/ 	.byte	0x07
	.zero		1


	//   ....[79]....
        /*05f4*/ 	.word	0x00004160
        /*05f8*/ 	.word	0x000000ff
        /*05fc*/ 	.word	0x00000000
        /*0600*/ 	.short	0x010a
        /*0602*/ 	.byte	0x04
	.zero		1


	//   ....[80]....
        /*0604*/ 	.word	0x000045a0
        /*0608*/ 	.word	0x000000ff
        /*060c*/ 	.word	0x00000000
        /*0610*/ 	.short	0x010a
        /*0612*/ 	.byte	0x04
	.zero		1


	//   ....[81]....
        /*0614*/ 	.word	0x00004630
        /*0618*/ 	.word	0x000000ff
        /*061c*/ 	.word	0x00000000
        /*0620*/ 	.short	0x010a
        /*0622*/ 	.byte	0x05
	.zero		1


	//   ....[82]....
        /*0624*/ 	.word	0x000046c0
        /*0628*/ 	.word	0x000000ff
        /*062c*/ 	.word	0x00000000
        /*0630*/ 	.short	0x010a
        /*0632*/ 	.byte	0x05
	.zero		1


	//   ....[83]....
        /*0634*/ 	.word	0x00004760
        /*0638*/ 	.word	0x00000000
        /*063c*/ 	.word	0x00000000
        /*0640*/ 	.short	0x010a
        /*0642*/ 	.byte	0xff
	.zero		1


	//   ....[84]....
        /*0644*/ 	.word	0x000047a0
        /*0648*/ 	.word	0x00000000
        /*064c*/ 	.word	0x00000000
        /*0650*/ 	.short	0x010a
        /*0652*/ 	.byte	0xff
	.zero		1


	//   ....[85]....
        /*0654*/ 	.word	0x00004810
        /*0658*/ 	.word	0x000000ff
        /*065c*/ 	.word	0x00000000
        /*0660*/ 	.short	0x0101
        /*0662*/ 	.byte	0x04
	.zero		1


	//   ....[86]....
        /*0664*/ 	.word	0x00004850
        /*0668*/ 	.word	0x000000ff
        /*066c*/ 	.word	0x00000140
        /*0670*/ 	.short	0x010a
        /*0672*/ 	.byte	0x29
	.zero		1


	//   ....[87]....
        /*0674*/ 	.word	0x000048a0
        /*0678*/ 	.word	0x000000ff
        /*067c*/ 	.word	0x00000000
        /*0680*/ 	.short	0x0101
        /*0682*/ 	.byte	0x04
	.zero		1


	//   ....[88]....
        /*0684*/ 	.word	0x00004d00
        /*0688*/ 	.word	0x0000000c
        /*068c*/ 	.word	0x000000c0
        /*0690*/ 	.short	0x010a
        /*0692*/ 	.byte	0xff
	.zero		1


	//   ....[89]....
        /*0694*/ 	.word	0x00004e70
        /*0698*/ 	.word	0x00000000
        /*069c*/ 	.word	0x00000000
        /*06a0*/ 	.short	0x0101
        /*06a2*/ 	.byte	0xff
	.zero		1


	//   ....[90]....
        /*06a4*/ 	.word	0x000052f0
        /*06a8*/ 	.word	0x000000ff
        /*06ac*/ 	.word	0x000000b8
        /*06b0*/ 	.short	0x010a
        /*06b2*/ 	.byte	0x1d
	.zero		1


	//   ....[91]....
        /*06b4*/ 	.word	0x000054b0
        /*06b8*/ 	.word	0x000000ff
        /*06bc*/ 	.word	0x00000098
        /*06c0*/ 	.short	0x010a
        /*06c2*/ 	.byte	0x04
	.zero		1


	//   ....[92]....
        /*06c4*/ 	.word	0x000056f0
        /*06c8*/ 	.word	0x000000ff
        /*06cc*/ 	.word	0x00000080
        /*06d0*/ 	.short	0x010b
        /*06d2*/ 	.byte	0x04
	.zero		1


	//   ....[93]....
        /*06d4*/ 	.word	0x00005700
        /*06d8*/ 	.word	0x000000ff
        /*06dc*/ 	.word	0x00000000
        /*06e0*/ 	.short	0x0101
        /*06e2*/ 	.byte	0x10
	.zero		1


	//   ....[94]....
        /*06e4*/ 	.word	0x00005710
        /*06e8*/ 	.word	0x000000ff
        /*06ec*/ 	.word	0x00000098
        /*06f0*/ 	.short	0x010a
        /*06f2*/ 	.byte	0x05
	.zero		1


	//   ....[95]....
        /*06f4*/ 	.word	0x00005970
        /*06f8*/ 	.word	0x000000ff
        /*06fc*/ 	.word	0x00000080
        /*0700*/ 	.short	0x010b
        /*0702*/ 	.byte	0x05
	.zero		1


	//   ....[96]....
        /*0704*/ 	.word	0x00005980
        /*0708*/ 	.word	0x000000ff
        /*070c*/ 	.word	0x00000000
        /*0710*/ 	.short	0x0101
        /*0712*/ 	.byte	0x04
	.zero		1


	//   ....[97]....
        /*0714*/ 	.word	0x00005a30
        /*0718*/ 	.word	0x000000ff
        /*071c*/ 	.word	0x00000000
        /*0720*/ 	.short	0x010a
        /*0722*/ 	.byte	0x04
	.zero		1


	//   ....[98]....
        /*0724*/ 	.word	0x00005ac0
        /*0728*/ 	.word	0x000000ff
        /*072c*/ 	.word	0x00000000
        /*0730*/ 	.short	0x010a
        /*0732*/ 	.byte	0x05
	.zero		1


	//   ....[99]....
        /*0734*/ 	.word	0x00005b60
        /*0738*/ 	.word	0x00000000
        /*073c*/ 	.word	0x00000000
        /*0740*/ 	.short	0x010a
        /*0742*/ 	.byte	0xff
	.zero		1


	//   ....[100]....
        /*0744*/ 	.word	0x00005ea0
        /*0748*/ 	.word	0x00000000
        /*074c*/ 	.word	0x000000c0
        /*0750*/ 	.short	0x010a
        /*0752*/ 	.byte	0xff
	.zero		1


	//   ....[101]....
        /*0754*/ 	.word	0x00005f70
        /*0758*/ 	.word	0x00000000
        /*075c*/ 	.word	0x00000000
        /*0760*/ 	.short	0x0101
        /*0762*/ 	.byte	0xff
	.zero		1


	//   ....[102]....
        /*0764*/ 	.word	0x00006bd0
        /*0768*/ 	.word	0x00000000
        /*076c*/ 	.word	0x00000080
        /*0770*/ 	.short	0x010a
        /*0772*/ 	.byte	0xff
	.zero		1


	//   ....[103]....
        /*0774*/ 	.word	0x00006c00
        /*0778*/ 	.word	0x00000035
        /*077c*/ 	.word	0x000000e0
        /*0780*/ 	.short	0x010a
        /*0782*/ 	.byte	0xff
	.zero		1


	//   ....[104]....
        /*0784*/ 	.word	0x00006d10
        /*0788*/ 	.word	0x00000000
        /*078c*/ 	.word	0x00000080
        /*0790*/ 	.short	0x010a
        /*0792*/ 	.byte	0xff
	.zero		1


	//   ....[105]....
        /*0794*/ 	.word	0x00006e20
        /*0798*/ 	.word	0x00000035
        /*079c*/ 	.word	0x000000e0
        /*07a0*/ 	.short	0x010a
        /*07a2*/ 	.byte	0xff
	.zero		1


	//   ....[106]....
        /*07a4*/ 	.word	0x00007640
        /*07a8*/ 	.word	0x00000000
        /*07ac*/ 	.word	0x00000000
        /*07b0*/ 	.short	0x0101
        /*07b2*/ 	.byte	0xff
	.zero		1


	//   ....[107]....
        /*07b4*/ 	.word	0x00007650
        /*07b8*/ 	.word	0x00000002
        /*07bc*/ 	.word	0x00000080
        /*07c0*/ 	.short	0x010a
        /*07c2*/ 	.byte	0xff
	.zero		1


	//   ....[108]....
        /*07c4*/ 	.word	0x00007710
        /*07c8*/ 	.word	0x00000002
        /*07cc*/ 	.word	0x00000080
        /*07d0*/ 	.short	0x010a
        /*07d2*/ 	.byte	0xff
	.zero		1


	//   ....[109]....
        /*07d4*/ 	.word	0x000079c0
        /*07d8*/ 	.word	0x00000035
        /*07dc*/ 	.word	0x00000000
        /*07e0*/ 	.short	0x0101
        /*07e2*/ 	.byte	0xff
	.zero		1


	//   ....[110]....
        /*07e4*/ 	.word	0x00008040
        /*07e8*/ 	.word	0x00000000
        /*07ec*/ 	.word	0x00000000
        /*07f0*/ 	.short	0x0101
        /*07f2*/ 	.byte	0xff
	.zero		1


	//   ....[111]....
        /*07f4*/ 	.word	0x000082f0
        /*07f8*/ 	.word	0x000000ff
        /*07fc*/ 	.word	0x00000000
        /*0800*/ 	.short	0x0101
        /*0802*/ 	.byte	0x04
	.zero		1


	//   ....[112]....
        /*0804*/ 	.word	0x00008310
        /*0808*/ 	.word	0x00000000
        /*080c*/ 	.word	0x00000130
        /*0810*/ 	.short	0x010a
        /*0812*/ 	.byte	0xff
	.zero		1


	//   ....[113]....
        /*0814*/ 	.word	0x00008370
        /*0818*/ 	.word	0x00000000
        /*081c*/ 	.word	0x00000040
        /*0820*/ 	.short	0x010a
        /*0822*/ 	.byte	0xff
	.zero		1


	//   ....[114]....
        /*0824*/ 	.word	0x000083d0
        /*0828*/ 	.word	0x00000000
        /*082c*/ 	.word	0x00000040
        /*0830*/ 	.short	0x010a
        /*0832*/ 	.byte	0xff
	.zero		1


	//   ....[115]....
        /*0834*/ 	.word	0x00008420
        /*0838*/ 	.word	0x00000003
        /*083c*/ 	.word	0x000000c0
        /*0840*/ 	.short	0x010a
        /*0842*/ 	.byte	0xff
	.zero		1


	//   ....[116]....
        /*0844*/ 	.word	0x00008480
        /*0848*/ 	.word	0x00000000
        /*084c*/ 	.word	0x00000000
        /*0850*/ 	.short	0x010a
        /*0852*/ 	.byte	0xff
	.zero		1


	//   ....[117]....
        /*0854*/ 	.word	0x000084e0
        /*0858*/ 	.word	0x00000000
        /*085c*/ 	.word	0x00000000
        /*0860*/ 	.short	0x010a
        /*0862*/ 	.byte	0xff
	.zero		1


	//   ....[118]....
        /*0864*/ 	.word	0x00008540
        /*0868*/ 	.word	0x00000000
        /*086c*/ 	.word	0x00000000
        /*0870*/ 	.short	0x010a
        /*0872*/ 	.byte	0xff
	.zero		1


	//   ....[119]....
        /*0874*/ 	.word	0x000085a0
        /*0878*/ 	.word	0x00000000
        /*087c*/ 	.word	0x00000000
        /*0880*/ 	.short	0x010a
        /*0882*/ 	.byte	0xff
	.zero		1


	//   ....[120]....
        /*0884*/ 	.word	0x00008600
        /*0888*/ 	.word	0x00000000
        /*088c*/ 	.word	0x00000000
        /*0890*/ 	.short	0x010a
        /*0892*/ 	.byte	0xff
	.zero		1


	//   ....[121]....
        /*0894*/ 	.word	0x00008660
        /*0898*/ 	.word	0x00000000
        /*089c*/ 	.word	0x00000000
        /*08a0*/ 	.short	0x010a
        /*08a2*/ 	.byte	0xff
	.zero		1


	//   ....[122]....
        /*08a4*/ 	.word	0x000086c0
        /*08a8*/ 	.word	0x00000000
        /*08ac*/ 	.word	0x00000000
        /*08b0*/ 	.short	0x010a
        /*08b2*/ 	.byte	0xff
	.zero		1


	//   ....[123]....
        /*08b4*/ 	.word	0x00008710
        /*08b8*/ 	.word	0x00000000
        /*08bc*/ 	.word	0x00000120
        /*08c0*/ 	.short	0x010a
        /*08c2*/ 	.byte	0xff
	.zero		1


	//   ....[124]....
        /*08c4*/ 	.word	0x00008770
        /*08c8*/ 	.word	0x00000000
        /*08cc*/ 	.word	0x000000d0
        /*08d0*/ 	.short	0x010a
        /*08d2*/ 	.byte	0xff
	.zero		1


	//   ....[125]....
        /*08d4*/ 	.word	0x000087c0
        /*08d8*/ 	.word	0x00000000
        /*08dc*/ 	.word	0x000000c0
        /*08e0*/ 	.short	0x010a
        /*08e2*/ 	.byte	0xff
	.zero		1


	//   ....[126]....
        /*08e4*/ 	.word	0x00008820
        /*08e8*/ 	.word	0x00000000
        /*08ec*/ 	.word	0x000000d0
        /*08f0*/ 	.short	0x010a
        /*08f2*/ 	.byte	0xff
	.zero		1


	//   ....[127]....
        /*08f4*/ 	.word	0x00008880
        /*08f8*/ 	.word	0x00000005
        /*08fc*/ 	.word	0x00000008
        /*0900*/ 	.short	0x010a
        /*0902*/ 	.byte	0xff
	.zero		1


	//   ....[128]....
        /*0904*/ 	.word	0x00008960
        /*0908*/ 	.word	0x00000003
        /*090c*/ 	.word	0x00000008
        /*0910*/ 	.short	0x010a
        /*0912*/ 	.byte	0xff
	.zero		1


	//   ....[129]....
        /*0914*/ 	.word	0x000089b0
        /*0918*/ 	.word	0x00000000
        /*091c*/ 	.word	0x000000c0
        /*0920*/ 	.short	0x010a
        /*0922*/ 	.byte	0xff
	.zero		1


	//   ....[130]....
        /*0924*/ 	.word	0x00008a10
        /*0928*/ 	.word	0x00000000
        /*092c*/ 	.word	0x00000100
        /*0930*/ 	.short	0x010a
        /*0932*/ 	.byte	0xff
	.zero		1


	//   ....[131]....
        /*0934*/ 	.word	0x00008a70
        /*0938*/ 	.word	0x00000000
        /*093c*/ 	.word	0x00000000
        /*0940*/ 	.short	0x010a
        /*0942*/ 	.byte	0xff
	.zero		1


	//   ....[132]....
        /*0944*/ 	.word	0x00008ad0
        /*0948*/ 	.word	0x00000000
        /*094c*/ 	.word	0x00000000
        /*0950*/ 	.short	0x010a
        /*0952*/ 	.byte	0xff
	.zero		1


	//   ....[133]....
        /*0954*/ 	.word	0x00008b30
        /*0958*/ 	.word	0x00000000
        /*095c*/ 	.word	0x00000000
        /*0960*/ 	.short	0x010a
        /*0962*/ 	.byte	0xff
	.zero		1


	//   ....[134]....
        /*0964*/ 	.word	0x00008b90
        /*0968*/ 	.word	0x00000000
        /*096c*/ 	.word	0x00000000
        /*0970*/ 	.short	0x010a
        /*0972*/ 	.byte	0xff
	.zero		1


	//   ....[135]....
        /*0974*/ 	.word	0x00008bf0
        /*0978*/ 	.word	0x00000000
        /*097c*/ 	.word	0x00000140
        /*0980*/ 	.short	0x010a
        /*0982*/ 	.byte	0xff
	.zero		1


	//   ....[136]....
        /*0984*/ 	.word	0x00008c40
        /*0988*/ 	.word	0x0000000c
        /*098c*/ 	.word	0x000000c0
        /*0990*/ 	.short	0x010a
        /*0992*/ 	.byte	0xff
	.zero		1


	//   ....[137]....
        /*0994*/ 	.word	0x00008ca0
        /*0998*/ 	.word	0x00000000
        /*099c*/ 	.word	0x000000b8
        /*09a0*/ 	.short	0x010a
        /*09a2*/ 	.byte	0xff
	.zero		1


	//   ....[138]....
        /*09a4*/ 	.word	0x00008d00
        /*09a8*/ 	.word	0x00000000
        /*09ac*/ 	.word	0x00000098
        /*09b0*/ 	.short	0x010a
        /*09b2*/ 	.byte	0xff
	.zero		1


	//   ....[139]....
        /*09b4*/ 	.word	0x00008d60
        /*09b8*/ 	.word	0x00000000
        /*09bc*/ 	.word	0x00000098
        /*09c0*/ 	.short	0x010a
        /*09c2*/ 	.byte	0xff
	.zero		1


	//   ....[140]....
        /*09c4*/ 	.word	0x00008dc0
        /*09c8*/ 	.word	0x00000000
        /*09cc*/ 	.word	0x00000000
        /*09d0*/ 	.short	0x010a
        /*09d2*/ 	.byte	0xff
	.zero		1


	//   ....[141]....
        /*09d4*/ 	.word	0x00008e20
        /*09d8*/ 	.word	0x00000000
        /*09dc*/ 	.word	0x00000000
        /*09e0*/ 	.short	0x010a
        /*09e2*/ 	.byte	0xff
	.zero		1


	//   ....[142]....
        /*09e4*/ 	.word	0x00008e70
        /*09e8*/ 	.word	0x00000000
        /*09ec*/ 	.word	0x000000c0
        /*09f0*/ 	.short	0x010a
        /*09f2*/ 	.byte	0xff
	.zero		1


	//   ....[143]....
        /*09f4*/ 	.word	0x00008ec0
        /*09f8*/ 	.word	0x00000000
        /*09fc*/ 	.word	0x00000080
        /*0a00*/ 	.short	0x010a
        /*0a02*/ 	.byte	0xff
	.zero		1


	//   ....[144]....
        /*0a04*/ 	.word	0x00008f10
        /*0a08*/ 	.word	0x00000035
        /*0a0c*/ 	.word	0x000000e0
        /*0a10*/ 	.short	0x010a
        /*0a12*/ 	.byte	0xff
	.zero		1


	//   ....[145]....
        /*0a14*/ 	.word	0x00008f60
        /*0a18*/ 	.word	0x00000002
        /*0a1c*/ 	.word	0x00000080
        /*0a20*/ 	.short	0x010a
        /*0a22*/ 	.byte	0xff
	.zero		1


	//----- nvinfo : EIATTR_NUM_MBARRIERS
	.align		4
.L_47:
        /*0a24*/ 	.byte	0x03, 0x38
        /*0a26*/ 	.short	0x0029


	//----- nvinfo : EIATTR_EXIT_INSTR_OFFSETS
	.align		4
        /*0a28*/ 	.byte	0x04, 0x1c
        /*0a2a*/ 	.short	(.L_49 - .L_48)


	//   ....[0]....
.L_48:
        /*0a2c*/ 	.word	0x00003040


	//   ....[1]....
        /*0a30*/ 	.word	0x00003530


	//   ....[2]....
        /*0a34*/ 	.word	0x00003590


	//   ....[3]....
        /*0a38*/ 	.word	0x00004ad0


	//   ....[4]....
        /*0a3c*/ 	.word	0x00005b90


	//   ....[5]....
        /*0a40*/ 	.word	0x00005bd0


	//   ....[6]....
        /*0a44*/ 	.word	0x000081e0


	//   ....[7]....
        /*0a48*/ 	.word	0x00008260


	//   ....[8]....
        /*0a4c*/ 	.word	0x00008290


	//   ....[9]....
        /*0a50*/ 	.word	0x00008300


	//----- nvinfo : EIATTR_MAX_THREADS
	.align		4
.L_49:
        /*0a54*/ 	.byte	0x04, 0x05
        /*0a56*/ 	.short	(.L_51 - .L_50)
.L_50:
        /*0a58*/ 	.word	0x00000100
        /*0a5c*/ 	.word	0x00000001
        /*0a60*/ 	.word	0x00000001


	//----- nvinfo : EIATTR_CRS_STACK_SIZE
	.align		4
.L_51:
        /*0a64*/ 	.byte	0x04, 0x1e
        /*0a66*/ 	.short	(.L_53 - .L_52)
.L_52:
        /*0a68*/ 	.word	0x00000000


	//----- nvinfo : EIATTR_CBANK_PARAM_SIZE
	.align		4
.L_53:
        /*0a6c*/ 	.byte	0x03, 0x19
        /*0a6e*/ 	.short	0x0800


	//----- nvinfo : EIATTR_PARAM_CBANK
	.align		4
        /*0a70*/ 	.byte	0x04, 0x0a
        /*0a72*/ 	.short	(.L_55 - .L_54)
	.align		4
.L_54:
        /*0a74*/ 	.word	index@(.nv.constant0._ZN7cutlass13device_kernelINS_4gemm6kernel13GemmUniversalIN4cute5tupleIJiiiiEEENS1_10collective13CollectiveMmaINS1_35MainloopSm100TmaUmmaWarpSpecializedILi8ELi2ELi4ENS5_IJNS4_1CILi2EEESB_NSA_ILi1EEEEEEEENS5_IJNSA_ILi128EEENSA_ILi64EEESF_EEENS_6half_tENS5_IJlSC_lEEESI_SJ_NS4_8TiledMMAINS4_8MMA_AtomIJNS4_26SM100_MMA_F16BF16_2x1SM_SSISI_SI_fLi128ELi64ELNS4_4UMMA5MajorE0ELSO_0ELNSN_7ScaleInE0ELSP_0EEEEEENS4_6LayoutINS5_IJSC_SC_SC_EEENS5_IJNSA_ILi0EEESU_SU_EEEEENS5_IJNS4_10UnderscoreESX_SX_EEEEENS4_28SM100_TMA_2SM_LOAD_MULTICASTENS4_14ComposedLayoutINS4_7SwizzleILi3ELi4ELi3EEENS4_18smem_ptr_flag_bitsILi16EEENSS_INS5_IJNSA_ILi8EEESG_EEENS5_IJSG_SC_EEEEEEEvNS4_8identityENS4_18SM100_TMA_2SM_LOADES1A_vS1B_EENS_8epilogue10collective18CollectiveEpilogueINS1E_23Sm100TmaWarpSpecializedILi3ELi2ELi16ELb1ELb0EEEJNS5_IJSG_SG_SF_EEENS5_IJNSS_ISG_SC_EENSS_INS5_IJNSA_ILi16EEESB_EEENS5_IJSC_NSA_ILi32EEEEEEEEEEESI_SJ_SI_SJ_NS1E_6fusion15FusionCallbacksIS1I_NS1R_17LinearCombinationISI_fSI_fLNS_15FloatRoundStyleE2EEES1J_S1Q_JEEENS4_5SM1004TMEM4LOAD26SM100_TMEM_LOAD_32dp32b16xENS4_13SM90_TMA_LOADENS11_INS12_ILi1ELi4ELi3EEES15_NSS_INS5_IJS16_S1L_EEENS5_IJS1L_SC_EEEEEEENS4_39AutoVectorizingCopyWithAssumedAlignmentILi128EEENS4_14SM90_TMA_STOREES26_S28_S28_EEEvvEEEEvNT_6ParamsE)
        /*0a78*/ 	.short	0x0380
        /*0a7a*/ 	.short	0x0800


	//----- nvinfo : EIATTR_SW_WAR
	.align		4
.L_55:
        /*0a7c*/ 	.byte	0x04, 0x36
        /*0a7e*/ 	.short	(.L_57 - .L_56)
.L_56:
        /*0a80*/ 	.word	0x00000008
.L_57:


//--------------------- .nv.callgraph             --------------------------
	.section	.nv.callgraph,"",@"SHT_CUDA_CALLGRAPH"
	.align	4
	.sectionentsize	8
	.align		4
        /*0000*/ 	.word	0x00000000
	.align		4
        /*0004*/ 	.word	0xffffffff
	.align		4
        /*0008*/ 	.word	index@(_ZN7cutlass13device_kernelINS_4gemm6kernel13GemmUniversalIN4cute5tupleIJiiiiEEENS1_10collective13CollectiveMmaINS1_35MainloopSm100TmaUmmaWarpSpecializedILi8ELi2ELi4ENS5_IJNS4_1CILi2EEESB_NSA_ILi1EEEEEEEENS5_IJNSA_ILi128EEENSA_ILi64EEESF_EEENS_6half_tENS5_IJlSC_lEEESI_SJ_NS4_8TiledMMAINS4_8MMA_AtomIJNS4_26SM100_MMA_F16BF16_2x1SM_SSISI_SI_fLi128ELi64ELNS4_4UMMA5MajorE0ELSO_0ELNSN_7ScaleInE0ELSP_0EEEEEENS4_6LayoutINS5_IJSC_SC_SC_EEENS5_IJNSA_ILi0EEESU_SU_EEEEENS5_IJNS4_10UnderscoreESX_SX_EEEEENS4_28SM100_TMA_2SM_LOAD_MULTICASTENS4_14ComposedLayoutINS4_7SwizzleILi3ELi4ELi3EEENS4_18smem_ptr_flag_bitsILi16EEENSS_INS5_IJNSA_ILi8EEESG_EEENS5_IJSG_SC_EEEEEEEvNS4_8identityENS4_18SM100_TMA_2SM_LOADES1A_vS1B_EENS_8epilogue10collective18CollectiveEpilogueINS1E_23Sm100TmaWarpSpecializedILi3ELi2ELi16ELb1ELb0EEEJNS5_IJSG_SG_SF_EEENS5_IJNSS_ISG_SC_EENSS_INS5_IJNSA_ILi16EEESB_EEENS5_IJSC_NSA_ILi32EEEEEEEEEEESI_SJ_SI_SJ_NS1E_6fusion15FusionCallbacksIS1I_NS1R_17LinearCombinationISI_fSI_fLNS_15FloatRoundStyleE2EEES1J_S1Q_JEEENS4_5SM1004TMEM4LOAD26SM100_TMEM_LOAD_32dp32b16xENS4_13SM90_TMA_LOADENS11_INS12_ILi1ELi4ELi3EEES15_NSS_INS5_IJS16_S1L_EEENS5_IJS1L_SC_EEEEEEENS4_39AutoVectorizingCopyWithAssumedAlignmentILi128EEENS4_14SM90_TMA_STOREES26_S28_S28_EEEvvEEEEvNT_6ParamsE)
	.align		4
        /*000c*/ 	.word	index@(__assertfail)
	.align		4
        /*0010*/ 	.word	0x00000000
	.align		4
        /*0014*/ 	.word	0xfffffffe
	.align		4
        /*0018*/ 	.word	0x00000000
	.align		4
        /*001c*/ 	.word	0xfffffffd
	.align		4
        /*0020*/ 	.word	0x00000000
	.align		4
        /*0024*/ 	.word	0xfffffffc


//--------------------- .nv.constant4             --------------------------
	.section	.nv.constant4,"a",@progbits
	.align	8
	.align		8
.nv.constant4:
        /*0000*/ 	.dword	__assertfail
	.align		8
        /*0008*/ 	.dword	__unnamed_1
	.align		8
        /*0010*/ 	.dword	__unnamed_2
	.align		8
        /*0018*/ 	.dword	_ZN39_INTERNAL_af1b805a_4_k_cu_e4197be3_69064cuda3std3__45__cpo5beginE
	.align		8
        /*0020*/ 	.dword	_ZN39_INTERNAL_af1b805a_4_k_cu_e4197be3_69064cuda3std3__45__cpo3endE
	.align		8
        /*0028*/ 	.dword	_ZN39_INTERNAL_af1b805a_4_k_cu_e4197be3_69064cuda3std3__45__cpo6cbeginE
	.align		8
        /*0030*/ 	.dword	_ZN39_INTERNAL_af1b805a_4_k_cu_e4197be3_69064cuda3std3__45__cpo4cendE
	.align		8
        /*0038*/ 	.dword	_ZN39_INTERNAL_af1b805a_4_k_cu_e4197be3_69064cuda3std3__441_GLOBAL__N__af1b805a_4_k_cu_e4197be3_69066ignoreE
	.align		8
        /*0040*/ 	.dword	_ZN39_INTERNAL_af1b805a_4_k_cu_e4197be3_69064cuda3std3__419piecewise_constructE
	.align		8
        /*0048*/ 	.dword	_ZN39_INTERNAL_af1b805a_4_k_cu_e4197be3_69064cuda3std3__48in_placeE
	.align		8
        /*0050*/ 	.dword	_ZN39_INTERNAL_af1b805a_4_k_cu_e4197be3_69064cuda3std6ranges3__45__cpo4swapE
	.align		8
        /*0058*/ 	.dword	_ZN39_INTERNAL_af1b805a_4_k_cu_e4197be3_69064cuda3std6ranges3__45__cpo9iter_moveE
	.align		8
        /*0060*/ 	.dword	_ZN39_INTERNAL_af1b805a_4_k_cu_e4197be3_69064cute7productE
	.align		8
        /*0068*/ 	.dword	_ZN39_INTERNAL_af1b805a_4_k_cu_e4197be3_69064cute1_E
	.align		8
        /*0070*/ 	.dword	$str$25
	.align		8
        /*0078*/ 	.dword	$str$26
	.align		8
        /*0080*/ 	.dword	$str$27
	.align		8
        /*0088*/ 	.dword	$str$28


//--------------------- .text._ZN7cutlass13device_kernelINS_4gemm6kernel13GemmUniversalIN4cute5tupleIJiiiiEEENS1_10collective13CollectiveMmaINS1_35MainloopSm100TmaUmmaWarpSpecializedILi8ELi2ELi4ENS5_IJNS4_1CILi2EEESB_NSA_ILi1EEEEEEEENS5_IJNSA_ILi128EEENSA_ILi64EEESF_EEENS_6half_tENS5_IJlSC_lEEESI_SJ_NS4_8TiledMMAINS4_8MMA_AtomIJNS4_26SM100_MMA_F16BF16_2x1SM_SSISI_SI_fLi128ELi64ELNS4_4UMMA5MajorE0ELSO_0ELNSN_7ScaleInE0ELSP_0EEEEEENS4_6LayoutINS5_IJSC_SC_SC_EEENS5_IJNSA_ILi0EEESU_SU_EEEEENS5_IJNS4_10UnderscoreESX_SX_EEEEENS4_28SM100_TMA_2SM_LOAD_MULTICASTENS4_14ComposedLayoutINS4_7SwizzleILi3ELi4ELi3EEENS4_18smem_ptr_flag_bitsILi16EEENSS_INS5_IJNSA_ILi8EEESG_EEENS5_IJSG_SC_EEEEEEEvNS4_8identityENS4_18SM100_TMA_2SM_LOADES1A_vS1B_EENS_8epilogue10collective18CollectiveEpilogueINS1E_23Sm100TmaWarpSpecializedILi3ELi2ELi16ELb1ELb0EEEJNS5_IJSG_SG_SF_EEENS5_IJNSS_ISG_SC_EENSS_INS5_IJNSA_ILi16EEESB_EEENS5_IJSC_NSA_ILi32EEEEEEEEEEESI_SJ_SI_SJ_NS1E_6fusion15FusionCallbacksIS1I_NS1R_17LinearCombinationISI_fSI_fLNS_15FloatRoundStyleE2EEES1J_S1Q_JEEENS4_5SM1004TMEM4LOAD26SM100_TMEM_LOAD_32dp32b16xENS4_13SM90_TMA_LOADENS11_INS12_ILi1ELi4ELi3EEES15_NSS_INS5_IJS16_S1L_EEENS5_IJS1L_SC_EEEEEEENS4_39AutoVectorizingCopyWithAssumedAlignmentILi128EEENS4_14SM90_TMA_STOREES26_S28_S28_EEEvvEEEEvNT_6ParamsE --------------------------
	.section	.text._ZN7cutlass13device_kernelINS_4gemm6kernel13GemmUniversalIN4cute5tupleIJiiiiEEENS1_10collective13CollectiveMmaINS1_35MainloopSm100TmaUmmaWarpSpecializedILi8ELi2ELi4ENS5_IJNS4_1CILi2EEESB_NSA_ILi1EEEEEEEENS5_IJNSA_ILi128EEENSA_ILi64EEESF_EEENS_6half_tENS5_IJlSC_lEEESI_SJ_NS4_8TiledMMAINS4_8MMA_AtomIJNS4_26SM100_MMA_F16BF16_2x1SM_SSISI_SI_fLi128ELi64ELNS4_4UMMA5MajorE0ELSO_0ELNSN_7ScaleInE0ELSP_0EEEEEENS4_6LayoutINS5_IJSC_SC_SC_EEENS5_IJNSA_ILi0EEESU_SU_EEEEENS5_IJNS4_10UnderscoreESX_SX_EEEEENS4_28SM100_TMA_2SM_LOAD_MULTICASTENS4_14ComposedLayoutINS4_7SwizzleILi3ELi4ELi3EEENS4_18smem_ptr_flag_bitsILi16EEENSS_INS5_IJNSA_ILi8EEESG_EEENS5_IJSG_SC_EEEEEEEvNS4_8identityENS4_18SM100_TMA_2SM_LOADES1A_vS1B_EENS_8epilogue10collective18CollectiveEpilogueINS1E_23Sm100TmaWarpSpecializedILi3ELi2ELi16ELb1ELb0EEEJNS5_IJSG_SG_SF_EEENS5_IJNSS_ISG_SC_EENSS_INS5_IJNSA_ILi16EEESB_EEENS5_IJSC_NSA_ILi32EEEEEEEEEEESI_SJ_SI_SJ_NS1E_6fusion15FusionCallbacksIS1I_NS1R_17LinearCombinationISI_fSI_fLNS_15FloatRoundStyleE2EEES1J_S1Q_JEEENS4_5SM1004TMEM4LOAD26SM100_TMEM_LOAD_32dp32b16xENS4_13SM90_TMA_LOADENS11_INS12_ILi1ELi4ELi3EEES15_NSS_INS5_IJS16_S1L_EEENS5_IJS1L_SC_EEEEEEENS4_39AutoVectorizingCopyWithAssumedAlignmentILi128EEENS4_14SM90_TMA_STOREES26_S28_S28_EEEvvEEEEvNT_6ParamsE,"ax",@progbits
	.align	128
.text._ZN7cutlass13device_kernelINS_4gemm6kernel13GemmUniversalIN4cute5tupleIJiiiiEEENS1_10collective13CollectiveMmaINS1_35MainloopSm100TmaUmmaWarpSpecializedILi8ELi2ELi4ENS5_IJNS4_1CILi2EEESB_NSA_ILi1EEEEEEEENS5_IJNSA_ILi128EEENSA_ILi64EEESF_EEENS_6half_tENS5_IJlSC_lEEESI_SJ_NS4_8TiledMMAINS4_8MMA_AtomIJNS4_26SM100_MMA_F16BF16_2x1SM_SSISI_SI_fLi128ELi64ELNS4_4UMMA5MajorE0ELSO_0ELNSN_7ScaleInE0ELSP_0EEEEEENS4_6LayoutINS5_IJSC_SC_SC_EEENS5_IJNSA_ILi0EEESU_SU_EEEEENS5_IJNS4_10UnderscoreESX_SX_EEEEENS4_28SM100_TMA_2SM_LOAD_MULTICASTENS4_14ComposedLayoutINS4_7SwizzleILi3ELi4ELi3EEENS4_18smem_ptr_flag_bitsILi16EEENSS_INS5_IJNSA_ILi8EEESG_EEENS5_IJSG_SC_EEEEEEEvNS4_8identityENS4_18SM100_TMA_2SM_LOADES1A_vS1B_EENS_8epilogue10collective18CollectiveEpilogueINS1E_23Sm100TmaWarpSpecializedILi3ELi2ELi16ELb1ELb0EEEJNS5_IJSG_SG_SF_EEENS5_IJNSS_ISG_SC_EENSS_INS5_IJNSA_ILi16EEESB_EEENS5_IJSC_NSA_ILi32EEEEEEEEEEESI_SJ_SI_SJ_NS1E_6fusion15FusionCallbacksIS1I_NS1R_17LinearCombinationISI_fSI_fLNS_15FloatRoundStyleE2EEES1J_S1Q_JEEENS4_5SM1004TMEM4LOAD26SM100_TMEM_LOAD_32dp32b16xENS4_13SM90_TMA_LOADENS11_INS12_ILi1ELi4ELi3EEES15_NSS_INS5_IJS16_S1L_EEENS5_IJS1L_SC_EEEEEEENS4_39AutoVectorizingCopyWithAssumedAlignmentILi128EEENS4_14SM90_TMA_STOREES26_S28_S28_EEEvvEEEEvNT_6ParamsE:
        .type           _ZN7cutlass13device_kernelINS_4gemm6kernel13GemmUniversalIN4cute5tupleIJiiiiEEENS1_10collective13CollectiveMmaINS1_35MainloopSm100TmaUmmaWarpSpecializedILi8ELi2ELi4ENS5_IJNS4_1CILi2EEESB_NSA_ILi1EEEEEEEENS5_IJNSA_ILi128EEENSA_ILi64EEESF_EEENS_6half_tENS5_IJlSC_lEEESI_SJ_NS4_8TiledMMAINS4_8MMA_AtomIJNS4_26SM100_MMA_F16BF16_2x1SM_SSISI_SI_fLi128ELi64ELNS4_4UMMA5MajorE0ELSO_0ELNSN_7ScaleInE0ELSP_0EEEEEENS4_6LayoutINS5_IJSC_SC_SC_EEENS5_IJNSA_ILi0EEESU_SU_EEEEENS5_IJNS4_10UnderscoreESX_SX_EEEEENS4_28SM100_TMA_2SM_LOAD_MULTICASTENS4_14ComposedLayoutINS4_7SwizzleILi3ELi4ELi3EEENS4_18smem_ptr_flag_bitsILi16EEENSS_INS5_IJNSA_ILi8EEESG_EEENS5_IJSG_SC_EEEEEEEvNS4_8identityENS4_18SM100_TMA_2SM_LOADES1A_vS1B_EENS_8epilogue10collective18CollectiveEpilogueINS1E_23Sm100TmaWarpSpecializedILi3ELi2ELi16ELb1ELb0EEEJNS5_IJSG_SG_SF_EEENS5_IJNSS_ISG_SC_EENSS_INS5_IJNSA_ILi16EEESB_EEENS5_IJSC_NSA_ILi32EEEEEEEEEEESI_SJ_SI_SJ_NS1E_6fusion15FusionCallbacksIS1I_NS1R_17LinearCombinationISI_fSI_fLNS_15FloatRoundStyleE2EEES1J_S1Q_JEEENS4_5SM1004TMEM4LOAD26SM100_TMEM_LOAD_32dp32b16xENS4_13SM90_TMA_LOADENS11_INS12_ILi1ELi4ELi3EEES15_NSS_INS5_IJS16_S1L_EEENS5_IJS1L_SC_EEEEEEENS4_39AutoVectorizingCopyWithAssumedAlignmentILi128EEENS4_14SM90_TMA_STOREES26_S28_S28_EEEvvEEEEvNT_6ParamsE,@function
        .size           _ZN7cutlass13device_kernelINS_4gemm6kernel13GemmUniversalIN4cute5tupleIJiiiiEEENS1_10collective13CollectiveMmaINS1_35MainloopSm100TmaUmmaWarpSpecializedILi8ELi2ELi4ENS5_IJNS4_1CILi2EEESB_NSA_ILi1EEEEEEEENS5_IJNSA_ILi128EEENSA_ILi64EEESF_EEENS_6half_tENS5_IJlSC_lEEESI_SJ_NS4_8TiledMMAINS4_8MMA_AtomIJNS4_26SM100_MMA_F16BF16_2x1SM_SSISI_SI_fLi128ELi64ELNS4_4UMMA5MajorE0ELSO_0ELNSN_7ScaleInE0ELSP_0EEEEEENS4_6LayoutINS5_IJSC_SC_SC_EEENS5_IJNSA_ILi0EEESU_SU_EEEEENS5_IJNS4_10UnderscoreESX_SX_EEEEENS4_28SM100_TMA_2SM_LOAD_MULTICASTENS4_14ComposedLayoutINS4_7SwizzleILi3ELi4ELi3EEENS4_18smem_ptr_flag_bitsILi16EEENSS_INS5_IJNSA_ILi8EEESG_EEENS5_IJSG_SC_EEEEEEEvNS4_8identityENS4_18SM100_TMA_2SM_LOADES1A_vS1B_EENS_8epilogue10collective18CollectiveEpilogueINS1E_23Sm100TmaWarpSpecializedILi3ELi2ELi16ELb1ELb0EEEJNS5_IJSG_SG_SF_EEENS5_IJNSS_ISG_SC_EENSS_INS5_IJNSA_ILi16EEESB_EEENS5_IJSC_NSA_ILi32EEEEEEEEEEESI_SJ_SI_SJ_NS1E_6fusion15FusionCallbacksIS1I_NS1R_17LinearCombinationISI_fSI_fLNS_15FloatRoundStyleE2EEES1J_S1Q_JEEENS4_5SM1004TMEM4LOAD26SM100_TMEM_LOAD_32dp32b16xENS4_13SM90_TMA_LOADENS11_INS12_ILi1ELi4ELi3EEES15_NSS_INS5_IJS16_S1L_EEENS5_IJS1L_SC_EEEEEEENS4_39AutoVectorizingCopyWithAssumedAlignmentILi128EEENS4_14SM90_TMA_STOREES26_S28_S28_EEEvvEEEEvNT_6ParamsE,(.L_x_191 - _ZN7cutlass13device_kernelINS_4gemm6kernel13GemmUniversalIN4cute5tupleIJiiiiEEENS1_10collective13CollectiveMmaINS1_35MainloopSm100TmaUmmaWarpSpecializedILi8ELi2ELi4ENS5_IJNS4_1CILi2EEESB_NSA_ILi1EEEEEEEENS5_IJNSA_ILi128EEENSA_ILi64EEESF_EEENS_6half_tENS5_IJlSC_lEEESI_SJ_NS4_8TiledMMAINS4_8MMA_AtomIJNS4_26SM100_MMA_F16BF16_2x1SM_SSISI_SI_fLi128ELi64ELNS4_4UMMA5MajorE0ELSO_0ELNSN_7ScaleInE0ELSP_0EEEEEENS4_6LayoutINS5_IJSC_SC_SC_EEENS5_IJNSA_ILi0EEESU_SU_EEEEENS5_IJNS4_10UnderscoreESX_SX_EEEEENS4_28SM100_TMA_2SM_LOAD_MULTICASTENS4_14ComposedLayoutINS4_7SwizzleILi3ELi4ELi3EEENS4_18smem_ptr_flag_bitsILi16EEENSS_INS5_IJNSA_ILi8EEESG_EEENS5_IJSG_SC_EEEEEEEvNS4_8identityENS4_18SM100_TMA_2SM_LOADES1A_vS1B_EENS_8epilogue10collective18CollectiveEpilogueINS1E_23Sm100TmaWarpSpecializedILi3ELi2ELi16ELb1ELb0EEEJNS5_IJSG_SG_SF_EEENS5_IJNSS_ISG_SC_EENSS_INS5_IJNSA_ILi16EEESB_EEENS5_IJSC_NSA_ILi32EEEEEEEEEEESI_SJ_SI_SJ_NS1E_6fusion15FusionCallbacksIS1I_NS1R_17LinearCombinationISI_fSI_fLNS_15FloatRoundStyleE2EEES1J_S1Q_JEEENS4_5SM1004TMEM4LOAD26SM100_TMEM_LOAD_32dp32b16xENS4_13SM90_TMA_LOADENS11_INS12_ILi1ELi4ELi3EEES15_NSS_INS5_IJS16_S1L_EEENS5_IJS1L_SC_EEEEEEENS4_39AutoVectorizingCopyWithAssumedAlignmentILi128EEENS4_14SM90_TMA_STOREES26_S28_S28_EEEvvEEEEvNT_6ParamsE)
        .other          _ZN7cutlass13device_kernelINS_4gemm6kernel13GemmUniversalIN4cute5tupleIJiiiiEEENS1_10collective13CollectiveMmaINS1_35MainloopSm100TmaUmmaWarpSpecializedILi8ELi2ELi4ENS5_IJNS4_1CILi2EEESB_NSA_ILi1EEEEEEEENS5_IJNSA_ILi128EEENSA_ILi64EEESF_EEENS_6half_tENS5_IJlSC_lEEESI_SJ_NS4_8TiledMMAINS4_8MMA_AtomIJNS4_26SM100_MMA_F16BF16_2x1SM_SSISI_SI_fLi128ELi64ELNS4_4UMMA5MajorE0ELSO_0ELNSN_7ScaleInE0ELSP_0EEEEEENS4_6LayoutINS5_IJSC_SC_SC_EEENS5_IJNSA_ILi0EEESU_SU_EEEEENS5_IJNS4_10UnderscoreESX_SX_EEEEENS4_28SM100_TMA_2SM_LOAD_MULTICASTENS4_14ComposedLayoutINS4_7SwizzleILi3ELi4ELi3EEENS4_18smem_ptr_flag_bitsILi16EEENSS_INS5_IJNSA_ILi8EEESG_EEENS5_IJSG_SC_EEEEEEEvNS4_8identityENS4_18SM100_TMA_2SM_LOADES1A_vS1B_EENS_8epilogue10collective18CollectiveEpilogueINS1E_23Sm100TmaWarpSpecializedILi3ELi2ELi16ELb1ELb0EEEJNS5_IJSG_SG_SF_EEENS5_IJNSS_ISG_SC_EENSS_INS5_IJNSA_ILi16EEESB_EEENS5_IJSC_NSA_ILi32EEEEEEEEEEESI_SJ_SI_SJ_NS1E_6fusion15FusionCallbacksIS1I_NS1R_17LinearCombinationISI_fSI_fLNS_15FloatRoundStyleE2EEES1J_S1Q_JEEENS4_5SM1004TMEM4LOAD26SM100_TMEM_LOAD_32dp32b16xENS4_13SM90_TMA_LOADENS11_INS12_ILi1ELi4ELi3EEES15_NSS_INS5_IJS16_S1L_EEENS5_IJS1L_SC_EEEEEEENS4_39AutoVectorizingCopyWithAssumedAlignmentILi128EEENS4_14SM90_TMA_STOREES26_S28_S28_EEEvvEEEEvNT_6ParamsE,@"STO_CUDA_ENTRY STV_DEFAULT"
_ZN7cutlass13device_kernelINS_4gemm6kernel13GemmUniversalIN4cute5tupleIJiiiiEEENS1_10collective13CollectiveMmaINS1_35MainloopSm100TmaUmmaWarpSpecializedILi8ELi2ELi4ENS5_IJNS4_1CILi2EEESB_NSA_ILi1EEEEEEEENS5_IJNSA_ILi128EEENSA_ILi64EEESF_EEENS_6half_tENS5_IJlSC_lEEESI_SJ_NS4_8TiledMMAINS4_8MMA_AtomIJNS4_26SM100_MMA_F16BF16_2x1SM_SSISI_SI_fLi128ELi64ELNS4_4UMMA5MajorE0ELSO_0ELNSN_7ScaleInE0ELSP_0EEEEEENS4_6LayoutINS5_IJSC_SC_SC_EEENS5_IJNSA_ILi0EEESU_SU_EEEEENS5_IJNS4_10UnderscoreESX_SX_EEEEENS4_28SM100_TMA_2SM_LOAD_MULTICASTENS4_14ComposedLayoutINS4_7SwizzleILi3ELi4ELi3EEENS4_18smem_ptr_flag_bitsILi16EEENSS_INS5_IJNSA_ILi8EEESG_EEENS5_IJSG_SC_EEEEEEEvNS4_8identityENS4_18SM100_TMA_2SM_LOADES1A_vS1B_EENS_8epilogue10collective18CollectiveEpilogueINS1E_23Sm100TmaWarpSpecializedILi3ELi2ELi16ELb1ELb0EEEJNS5_IJSG_SG_SF_EEENS5_IJNSS_ISG_SC_EENSS_INS5_IJNSA_ILi16EEESB_EEENS5_IJSC_NSA_ILi32EEEEEEEEEEESI_SJ_SI_SJ_NS1E_6fusion15FusionCallbacksIS1I_NS1R_17LinearCombinationISI_fSI_fLNS_15FloatRoundStyleE2EEES1J_S1Q_JEEENS4_5SM1004TMEM4LOAD26SM100_TMEM_LOAD_32dp32b16xENS4_13SM90_TMA_LOADENS11_INS12_ILi1ELi4ELi3EEES15_NSS_INS5_IJS16_S1L_EEENS5_IJS1L_SC_EEEEEEENS4_39AutoVectorizingCopyWithAssumedAlignmentILi128EEENS4_14SM90_TMA_STOREES26_S28_S28_EEEvvEEEEvNT_6ParamsE:
[----:B------:R-:W1:Y:S01]  /*0000*/  LDC R1, c[0x0][0x37c] ;  /* 0x0000df00ff017b82 */ /* 0x000e620000000800 */
[----:B------:R-:W2:Y:S01]  /*0010*/  S2R R58, SR_TID.X ;  /* 0x00000000003a7919 */ /* 0x000ea20000002100 */
[----:B------:R-:W3:Y:S06]  /*0020*/  LDCU.64 UR8, c[0x0][0x890] ;  /* 0x00011200ff0877ac */ /* 0x000eec0008000a00 */
[----:B------:R-:W4:Y:S01]  /*0030*/  S2UR UR55, SR_CgaCtaId ;  /* 0x00000000003779c3 */ /* 0x000f220000008800 */
[----:B------:R-:W-:Y:S02]  /*0040*/  PRMT R46, RZ, 0x7610, R46 ;  /* 0x00007610ff2e7816 */ /* 0x000fe4000000002e */
[----:B------:R-:W-:Y:S01]  /*0050*/  ELECT P1, URZ, PT ;  /* 0x0000000000ff782f */ /* 0x000fe20003820000 */
[----:B---3--:R-:W-:-:S04]  /*0060*/  UISETP.NE.U32.AND UP0, UPT, UR8, URZ, UPT ;  /* 0x000000ff0800728c */ /* 0x008fc8000bf05070 */
[----:B------:R-:W-:Y:S02]  /*0070*/  UISETP.NE.AND.EX UP0, UPT, UR9, URZ, UPT, UP0 ;  /* 0x000000ff0900728c */ /* 0x000fe4000bf05300 */
[----:B----4-:R-:W-:Y:S02]  /*0080*/  ULOP3.LUT UR68, UR55, 0x1, URZ, 0xc0, !UPT ;  /* 0x0000000137447892 */ /* 0x010fe4000f8ec0ff */
[----:B------:R-:W-:Y:S01]  /*0090*/  ULOP3.LUT UR69, UR55, 0x1, URZ, 0x3c, !UPT ;  /* 0x0000000137457892 */ /* 0x000fe2000f8e3cff */
[----:B--2---:R-:W-:-:S05]  /*00a0*/  SHF.R.U32.HI R47, RZ, 0x5, R58 ;  /* 0x00000005ff2f7819 */ /* 0x004fca000001163a */
[----:B------:R-:W2:Y:S02]  /*00b0*/  SHFL.IDX PT, R0, R47, RZ, 0x1f ;  /* 0x00001fff2f007589 */ /* 0x000ea400000e0000 */
[----:B--2---:R-:W-:Y:S01]  /*00c0*/  R2UR UR18, R0 ;  /* 0x00000000001272ca */ /* 0x004fe200000e0000 */
[----:B-1----:R-:W-:-:S14]  /*00d0*/  BRA.U UP0, `(.L_x_0) ;  /* 0x0000000100307547 */ /* 0x002fdc000b800000 */
[----:B------:R-:W1:Y:S02]  /*00e0*/  LDCU.64 UR4, c[0x0][0x888] ;  /* 0x00011100ff0477ac */ /* 0x000e640008000a00 */
[----:B-1----:R-:W-:-:S04]  /*00f0*/  UISETP.NE.U32.AND UP0, UPT, UR4, URZ, UPT ;  /* 0x000000ff0400728c */ /* 0x002fc8000bf05070 */
[----:B------:R-:W-:-:S09]  /*0100*/  UISETP.NE.AND.EX UP0, UPT, UR5, URZ, UPT, UP0 ;  /* 0x000000ff0500728c */ /* 0x000fd2000bf05300 */
[----:B------:R-:W-:Y:S05]  /*0110*/  BRA.U !UP0, `(.L_x_1) ;  /* 0x0000000108147547 */ /* 0x000fea000b800000 */
[----:B------:R-:W1:Y:S01]  /*0120*/  LDC.64 R26, c[0x0][0x888] ;  /* 0x00022200ff1a7b82 */ /* 0x000e620000000a00 */
[----:B------:R-:W1:Y:S02]  /*0130*/  LDCU.64 UR4, c[0x0][0x358] ;  /* 0x00006b00ff0477ac */ /* 0x000e640008000a00 */
[----:B-1----:R1:W5:Y:S01]  /*0140*/  LDG.E R26, desc[UR4][R26.64] ;  /* 0x000000041a1a7981 */ /* 0x002362000c1e1900 */
[----:B------:R-:W-:Y:S01]  /*0150*/  HFMA2 R46, -RZ, RZ, 0, 5.9604644775390625e-08 ;  /* 0x00000001ff2e7431 */ /* 0x000fe200000001ff */
[----:B------:R-:W-:Y:S05]  /*0160*/  BRA `(.L_x_0) ;  /* 0x00000000000c7947 */ /* 0x000fea0003800000 */
.L_x_1:
[----:B------:R-:W1:Y:S01]  /*0170*/  LDCU UR4, c[0x0][0x880] ;  /* 0x00011000ff0477ac */ /* 0x000e620008000800 */
[----:B------:R-:W-:Y:S01]  /*0180*/  HFMA2 R46, -RZ, RZ, 0, 5.9604644775390625e-08 ;  /* 0x00000001ff2e7431 */ /* 0x000fe200000001ff */
[----:B-1----:R-:W-:-:S07]  /*0190*/  MOV R26, UR4 ;  /* 0x00000004001a7c02 */ /* 0x002fce0008000f00 */
.L_x_0:
[----:B------:R-:W2:Y:S02]  /*01a0*/  LDCU.64 UR4, c[0x0][0x8b0] ;  /* 0x00011600ff0477ac */ /* 0x000ea40008000a00 */
[----:B--2---:R-:W-:-:S04]  /*01b0*/  UISETP.NE.U32.AND UP0, UPT, UR4, URZ, UPT ;  /* 0x000000ff0400728c */ /* 0x004fc8000bf05070 */
[----:B------:R-:W-:-:S09]  /*01c0*/  UISETP.NE.AND.EX UP0, UPT, UR5, URZ, UPT, UP0 ;  /* 0x000000ff0500728c */ /* 0x000fd2000bf05300 */
[----:B------:R-:W-:Y:S05]  /*01d0*/  BRA.U UP0, `(.L_x_2) ;  /* 0x0000000100287547 */ /* 0x000fea000b800000 */
[----:B------:R-:W2:Y:S02]  /*01e0*/  LDCU.64 UR4, c[0x0][0x8a8] ;  /* 0x00011500ff0477ac */ /* 0x000ea40008000a00 */
[----:B--2---:R-:W-:-:S04]  /*01f0*/  UISETP.NE.U32.AND UP0, UPT, UR4, URZ, UPT ;  /* 0x000000ff0400728c */ /* 0x004fc8000bf05070 */
[----:B------:R-:W-:-:S09]  /*0200*/  UISETP.NE.AND.EX UP0, UPT, UR5, URZ, UPT, UP0 ;  /* 0x000000ff0500728c */ /* 0x000fd2000bf05300 */
[----:B------:R-:W-:Y:S05]  /*0210*/  BRA.U !UP0, `(.L_x_3) ;  /* 0x0000000108107547 */ /* 0x000fea000b800000 */
[----:B------:R-:W2:Y:S01]  /*0220*/  LDC.64 R24, c[0x0][0x8a8] ;  /* 0x00022a00ff187b82 */ /* 0x000ea20000000a00 */
[----:B------:R-:W2:Y:S02]  /*0230*/  LDCU.64 UR4, c[0x0][0x358] ;  /* 0x00006b00ff0477ac */ /* 0x000ea40008000a00 */
[----:B--2---:R2:W5:Y:S01]  /*0240*/  LDG.E R24, desc[UR4][R24.64] ;  /* 0x0000000418187981 */ /* 0x004562000c1e1900 */
[----:B------:R-:W-:Y:S05]  /*0250*/  BRA `(.L_x_2) ;  /* 0x0000000000087947 */ /* 0x000fea0003800000 */
.L_x_3:
[----:B------:R-:W2:Y:S02]  /*0260*/  LDCU UR4, c[0x0][0x8a0] ;  /* 0x00011400ff0477ac */ /* 0x000ea40008000800 */
[----:B--2---:R-:W-:Y:S02]  /*0270*/  MOV R24, UR4 ;  /* 0x0000000400187c02 */ /* 0x004fe40008000f00 */
.L_x_2:
[----:B------:R-:W-:Y:S01]  /*0280*/  IMAD.U32 R0, RZ, RZ, UR18 ;  /* 0x00000012ff007e24 */ /* 0x000fe2000f8e00ff */
[----:B------:R-:W-:Y:S04]  /*0290*/  BSSY.RECONVERGENT B0, `(.L_x_4) ;  /* 0x000000c000007945 */ /* 0x000fe80003800200 */
[C---:B------:R-:W-:Y:S02]  /*02a0*/  ISETP.NE.OR P2, PT, R0.reuse, 0x1, !P1 ;  /* 0x000000010000780c */ /* 0x040fe40004f45670 */
[----:B------:R-:W-:-:S11]  /*02b0*/  ISETP.NE.OR P0, PT, R0, 0x3, !P1 ;  /* 0x000000030000780c */ /* 0x000fd60004f05670 */
[----:B------:R-:W-:Y:S05]  /*02c0*/  @P2 BRA `(.L_x_5) ;  /* 0x0000000000202947 */ /* 0x000fea0003800000 */
[----:B------:R-:W3:Y:S02]  /*02d0*/  LDCU.64 UR4, c[0x0][0x348] ;  /* 0x00006900ff0477ac */ /* 0x000ee40008000a00 */
[----:B---3--:R-:W-:Y:S02]  /*02e0*/  UIADD3 UR6, UP1, UPT, UR4, 0x80, URZ ;  /* 0x0000008004067890 */ /* 0x008fe4000ff3e0ff */
[----:B------:R-:W-:Y:S02]  /*02f0*/  UIADD3 UR4, UP0, UPT, UR4, 0x180, URZ ;  /* 0x0000018004047890 */ /* 0x000fe4000ff1e0ff */
[----:B------:R-:W-:Y:S02]  /*0300*/  UIADD3.X UR7, UPT, UPT, URZ, UR5, URZ, UP1, !UPT ;  /* 0x00000005ff077290 */ /* 0x000fe40008ffe4ff */
[----:B------:R-:W-:-:S07]  /*0310*/  UIADD3.X UR5, UPT, UPT, URZ, UR5, URZ, UP0, !UPT ;  /* 0x00000005ff057290 */ /* 0x000fce00087fe4ff */
[----:B------:R3:W-:Y:S02]  /*0320*/  UTMACCTL.PF [UR6] ;  /* 0x00000000060079b9 */ /* 0x0007e40008040000 */
[----:B------:R3:W-:Y:S02]  /*0330*/  UTMACCTL.PF [UR4] ;  /* 0x00000000040079b9 */ /* 0x0007e40008040000 */
[----:B---3--:R-:W-:Y:S01]  /*0340*/  NOP ;  /* 0x0000000000007918 */ /* 0x008fe20000000000 */
.L_x_5:
[----:B------:R-:W-:Y:S05]  /*0350*/  BSYNC.RECONVERGENT B0 ;  /* 0x0000000000007941 */ /* 0x000fea0003800200 */
.L_x_4:
[----:B------:R-:W-:Y:S04]  /*0360*/  BSSY.RECONVERGENT B0, `(.L_x_6) ;  /* 0x000000a000007945 */ /* 0x000fe80003800200 */
        /* <DEDUP_REMOVED lines=9> */
.L_x_7:
[----:B------:R-:W-:Y:S05]  /*0400*/  BSYNC.RECONVERGENT B0 ;  /* 0x0000000000007941 */ /* 0x000fea0003800200 */
.L_x_6:
[----:B------:R-:W3:Y:S01]  /*0410*/  LDCU.64 UR4, c[0x0][0x888] ;  /* 0x00011100ff0477ac */ /* 0x000ee20008000a00 */
[----:B------:R-:W-:Y:S02]  /*0420*/  UISETP.EQ.U32.AND UP1, UPT, UR8, URZ, UPT ;  /* 0x000000ff0800728c */ /* 0x000fe4000bf22070 */
[----:B------:R-:W-:Y:S02]  /*0430*/  UPLOP3.LUT UP3, UPT, UPT, UPT, UPT, 0x80, 0x8 ;  /* 0x000000000008789c */ /* 0x000fe40003f6f070 */
[----:B---3--:R-:W-:-:S04]  /*0440*/  UISETP.NE.U32.AND UP0, UPT, UR4, URZ, UPT ;  /* 0x000000ff0400728c */ /* 0x008fc8000bf05070 */
[----:B------:R-:W-:-:S04]  /*0450*/  UISETP.NE.AND.EX UP0, UPT, UR5, URZ, UPT, UP0 ;  /* 0x000000ff0500728c */ /* 0x000fc8000bf05300 */
[----:B------:R-:W-:-:S04]  /*0460*/  UISETP.EQ.OR.EX UP2, UPT, UR9, URZ, !UP0, UP1 ;  /* 0x000000ff0900728c */ /* 0x000fc8000c742710 */
[----:B------:R-:W-:-:S06]  /*0470*/  UP2UR UR4, UPR, URZ, 0x4 ;  /* 0x00000004ff047883 */ /* 0x000fcc0008000000 */
[----:B------:R-:W-:Y:S01]  /*0480*/  MOV R52, UR4 ;  /* 0x0000000400347c02 */ /* 0x000fe20008000f00 */
[----:B------:R-:W-:Y:S06]  /*0490*/  BRA.U !UP2, `(.L_x_8) ;  /* 0x000000010a207547 */ /* 0x000fec000b800000 */
[----:B------:R-:W-:Y:S01]  /*04a0*/  UISETP.NE.U32.AND UP1, UPT, UR8, URZ, UPT ;  /* 0x000000ff0800728c */ /* 0x000fe2000bf25070 */
[----:B-----5:R-:W-:Y:S01]  /*04b0*/  FSETP.NEU.AND P0, PT, R26, RZ, PT ;  /* 0x000000ff1a00720b */ /* 0x020fe20003f0d000 */
[----:B------:R-:W-:Y:S02]  /*04c0*/  USEL UR4, URZ, 0xffffffff, UP0 ;  /* 0xffffffffff047887 */ /* 0x000fe40008000000 */
[----:B------:R-:W-:-:S10]  /*04d0*/  UISETP.NE.AND.EX UP1, UPT, UR9, URZ, UPT, UP1 ;  /* 0x000000ff0900728c */ /* 0x000fd4000bf25310 */
[----:B------:R-:W-:Y:S01]  /*04e0*/  VOTEU.ANY UP0, P0 ;  /* 0x0000000000ff7886 */ /* 0x000fe20000000100 */
[----:B------:R-:W-:-:S04]  /*04f0*/  @!UP1 USEL UR4, URZ, 0xffffffff, UP0 ;  /* 0xffffffffff049887 */ /* 0x000fc80008000000 */
[----:B------:R-:W-:-:S04]  /*0500*/  ULOP3.LUT UR4, UR4, 0x1, URZ, 0xc0, !UPT ;  /* 0x0000000104047892 */ /* 0x000fc8000f8ec0ff */
[----:B------:R-:W-:-:S11]  /*0510*/  UISETP.NE.U32.AND UP3, UPT, UR4, 0x1, UPT ;  /* 0x000000010400788c */ /* 0x000fd6000bf65070 */
.L_x_8:
[----:B------:R-:W3:Y:S01]  /*0520*/  SHFL.IDX PT, R0, R47, RZ, 0x1f ;  /* 0x00001fff2f007589 */ /* 0x000ee200000e0000 */
[----:B------:R-:W-:-:S04]  /*0530*/  UISETP.NE.AND UP0, UPT, UR18, 0x2, UPT ;  /* 0x000000021200788c */ /* 0x000fc8000bf05270 */
[----:B------:R-:W-:Y:S02]  /*0540*/  UISETP.EQ.AND UP1, UPT, UR68, URZ, !UP0 ;  /* 0x000000ff4400728c */ /* 0x000fe4000c722270 */
[----:B------:R-:W-:-:S04]  /*0550*/  USEL UR40, URZ, 0x1, UP0 ;  /* 0x00000001ff287887 */ /* 0x000fc80008000000 */
[----:B------:R-:W-:Y:S02]  /*0560*/  PLOP3.LUT P4, PT, P1, PT, UP1, 0x80, 0x8 ;  /* 0x000000000008781c */ /* 0x000fe40000f8f018 */
[----:B---3--:R-:W-:-:S13]  /*0570*/  ISETP.NE.AND P0, PT, R0, RZ, PT ;  /* 0x000000ff0000720c */ /* 0x008fda0003f05270 */
[----:B------:R-:W-:Y:S05]  /*0580*/  @P0 BRA `(.L_x_9) ;  /* 0x0000000000740947 */ /* 0x000fea0003800000 */
[----:B------:R-:W-:Y:S01]  /*0590*/  UMOV UR4, 0x400 ;  /* 0x0000040000047882 */ /* 0x000fe20000000000 */
[----:B------:R-:W-:Y:S01]  /*05a0*/  UMOV UR8, 0x1 ;  /* 0x0000000100087882 */ /* 0x000fe20000000000 */
[----:B------:R-:W-:Y:S01]  /*05b0*/  UMOV UR6, 0x2 ;  /* 0x0000000200067882 */ /* 0x000fe20000000000 */
[----:B------:R-:W-:Y:S02]  /*05c0*/  ULEA UR4, UR55, UR4, 0x18 ;  /* 0x0000000437047291 */ /* 0x000fe4000f8ec0ff */
[----:B------:R-:W-:-:S04]  /*05d0*/  UIADD3 UR8, UPT, UPT, -UR8, 0x100000, URZ ;  /* 0x0010000008087890 */ /* 0x000fc8000fffe1ff */
[----:B------:R-:W-:Y:S02]  /*05e0*/  USHF.L.U32 UR9, UR8, 0xb, URZ ;  /* 0x0000000b08097899 */ /* 0x000fe400080006ff */
[----:B------:R-:W-:Y:S02]  /*05f0*/  USHF.L.U32 UR8, UR8, 0x1, URZ ;  /* 0x0000000108087899 */ /* 0x000fe400080006ff */
[----:B------:R-:W-:-:S04]  /*0600*/  UIADD3 UR6, UPT, UPT, -UR6, 0x100000, URZ ;  /* 0x0010000006067890 */ /* 0x000fc8000fffe1ff */
[----:B------:R-:W-:Y:S02]  /*0610*/  USHF.L.U32 UR7, UR6, 0xb, URZ ;  /* 0x0000000b06077899 */ /* 0x000fe400080006ff */
[----:B------:R-:W-:Y:S01]  /*0620*/  USHF.L.U32 UR6, UR6, 0x1, URZ ;  /* 0x0000000106067899 */ /* 0x000fe200080006ff */
[----:B------:R-:W-:Y:S01]  /*0630*/  ELECT P0, URZ, PT ;  /* 0x0000000000ff782f */ /* 0x000fe20003800000 */
[----:B------:R-:W3:Y:S02]  /*0640*/  FENCE.VIEW.ASYNC.S ;  /* 0x00000000000073c6 */ /* 0x000ee40000000000 */
[----:B---3--:R3:W4:Y:S08]  /*0650*/  SYNCS.EXCH.64 URZ, [UR4], UR8 ;  /* 0x0000000804ff75b2 */ /* 0x0087300008000100 */
[----:B------:R3:W1:Y:S01]  /*0660*/  SYNCS.EXCH.64 URZ, [UR4+0x40], UR6 ;  /* 0x0000400604ff75b2 */ /* 0x0006620008000100 */
        /* <DEDUP_REMOVED lines=13> */
[----:B------:R3:W1:Y:S02]  /*0740*/  SYNCS.EXCH.64 URZ, [UR4+0x78], UR6 ;  /* 0x0000780604ff75b2 */ /* 0x0006640008000100 */
[----:B---3--:R-:W-:Y:S01]  /*0750*/  NOP ;  /* 0x0000000000007918 */ /* 0x008fe20000000000 */
.L_x_9:
[----:B------:R-:W3:Y:S01]  /*0760*/  SHFL.IDX PT, R0, R47, RZ, 0x1f ;  /* 0x00001fff2f007589 */ /* 0x000ee200000e0000 */
[----:B------:R-:W-:Y:S01]  /*0770*/  NOP ;  /* 0x0000000000007918 */ /* 0x000fe20000000000 */
[----:B---3--:R-:W-:-:S13]  /*0780*/  ISETP.NE.AND P0, PT, R0, 0x1, PT ;  /* 0x000000010000780c */ /* 0x008fda0003f05270 */
        /* <DEDUP_REMOVED lines=13> */
[----:B---3--:R3:W1:Y:S08]  /*0860*/  SYNCS.EXCH.64 URZ, [UR4+0x80], UR8 ;  /* 0x0000800804ff75b2 */ /* 0x0086700008000100 */
[----:B------:R3:W1:Y:S01]  /*0870*/  SYNCS.EXCH.64 URZ, [UR4+0x98], UR6 ;  /* 0x0000980604ff75b2 */ /* 0x0006620008000100 */
[----:B------:R3:W1:Y:S01]  /*0880*/  SYNCS.EXCH.64 URZ, [UR4+0x88], UR8 ;  /* 0x0000880804ff75b2 */ /* 0x0006620008000100 */
[----:B------:R3:W1:Y:S01]  /*0890*/  SYNCS.EXCH.64 URZ, [UR4+0xa0], UR6 ;  /* 0x0000a00604ff75b2 */ /* 0x0006620008000100 */
[----:B------:R3:W1:Y:S01]  /*08a0*/  SYNCS.EXCH.64 URZ, [UR4+0x90], UR8 ;  /* 0x0000900804ff75b2 */ /* 0x0006620008000100 */
[----:B------:R3:W1:Y:S01]  /*08b0*/  SYNCS.EXCH.64 URZ, [UR4+0xa8], UR6 ;  /* 0x0000a80604ff75b2 */ /* 0x0006620008000100 */
[----:B------:R-:W-:Y:S01]  /*08c0*/  NOP ;  /* 0x0000000000007918 */ /* 0x000fe20000000000 */
.L_x_10:
[----:B------:R-:W2:Y:S01]  /*08d0*/  SHFL.IDX PT, R0, R47, RZ, 0x1f ;  /* 0x00001fff2f007589 */ /* 0x000ea200000e0000 */
[----:B------:R-:W-:Y:S01]  /*08e0*/  NOP ;  /* 0x0000000000007918 */ /* 0x000fe20000000000 */
[----:B--2---:R-:W-:-:S13]  /*08f0*/  ISETP.NE.AND P0, PT, R0, 0x3, PT ;  /* 0x000000030000780c */ /* 0x004fda0003f05270 */
[----:B------:R-:W-:Y:S05]  /*0900*/  @P0 BRA `(.L_x_11) ;  /* 0x00000000002c0947 */ /* 0x000fea0003800000 */
[----:B---3--:R-:W-:Y:S01]  /*0910*/  UMOV UR6, 0x400 ;  /* 0x0000040000067882 */ /* 0x008fe20000000000 */
[----:B------:R-:W-:Y:S01]  /*0920*/  UMOV UR4, 0x20 ;  /* 0x0000002000047882 */ /* 0x000fe20000000000 */
[----:B------:R-:W-:Y:S02]  /*0930*/  ULEA UR6, UR55, UR6, 0x18 ;  /* 0x0000000637067291 */ /* 0x000fe4000f8ec0ff */
[----:B------:R-:W-:-:S04]  /*0940*/  UIADD3 UR4, UPT, UPT, -UR4, 0x100000, URZ ;  /* 0x0010000004047890 */ /* 0x000fc8000fffe1ff */
[----:B------:R-:W-:Y:S02]  /*0950*/  USHF.L.U32 UR5, UR4, 0xb, URZ ;  /* 0x0000000b04057899 */ /* 0x000fe400080006ff */
[----:B------:R-:W-:Y:S01]  /*0960*/  USHF.L.U32 UR4, UR4, 0x1, URZ ;  /* 0x0000000104047899 */ /* 0x000fe200080006ff */
[----:B------:R-:W-:Y:S01]  /*0970*/  ELECT P0, URZ, PT ;  /* 0x0000000000ff782f */ /* 0x000fe20003800000 */
[----:B------:R-:W2:Y:S10]  /*0980*/  FENCE.VIEW.ASYNC.S ;  /* 0x00000000000073c6 */ /* 0x000eb40000000000 */
[----:B--2---:R2:W3:Y:S01]  /*0990*/  SYNCS.EXCH.64 URZ, [UR6+0xb0], UR4 ;  /* 0x0000b00406ff75b2 */ /* 0x0044e20008000100 */
[----:B------:R2:W1:Y:S01]  /*09a0*/  SYNCS.EXCH.64 URZ, [UR6+0xb8], UR4 ;  /* 0x0000b80406ff75b2 */ /* 0x0004620008000100 */
[----:B------:R-:W-:Y:S01]  /*09b0*/  NOP ;  /* 0x0000000000007918 */ /* 0x000fe20000000000 */
.L_x_11:
[----:B------:R-:W4:Y:S01]  /*09c0*/  SHFL.IDX PT, R0, R47, RZ, 0x1f ;  /* 0x00001fff2f007589 */ /* 0x000f2200000e0000 */
[----:B------:R-:W-:Y:S01]  /*09d0*/  NOP ;  /* 0x0000000000007918 */ /* 0x000fe20000000000 */
[----:B----4-:R-:W-:-:S13]  /*09e0*/  ISETP.NE.AND P0, PT, R0, 0x4, PT ;  /* 0x000000040000780c */ /* 0x010fda0003f05270 */
[----:B------:R-:W-:Y:S05]  /*09f0*/  @P0 BRA `(.L_x_12) ;  /* 0x0000000000480947 */ /* 0x000fea0003800000 */
[----:B--23--:R-:W-:Y:S01]  /*0a00*/  UMOV UR4, 0x3a0 ;  /* 0x000003a000047882 */ /* 0x00cfe20000000000 */
[----:B------:R-:W-:Y:S01]  /*0a10*/  UMOV UR6, 0x400 ;  /* 0x0000040000067882 */ /* 0x000fe20000000000 */
[----:B------:R-:W-:Y:S01]  /*0a20*/  USEL UR4, UR4, 0x320, UP3 ;  /* 0x0000032004047887 */ /* 0x000fe20009800000 */
        /* <DEDUP_REMOVED lines=9> */
[----:B------:R-:W2:Y:S02]  /*0ac0*/  FENCE.VIEW.ASYNC.S ;  /* 0x00000000000073c6 */ /* 0x000ea40000000000 */
[----:B--2---:R4:W2:Y:S08]  /*0ad0*/  SYNCS.EXCH.64 URZ, [UR6+0xc0], UR8 ;  /* 0x0000c00806ff75b2 */ /* 0x0048b00008000100 */
[----:B------:R4:W3:Y:S01]  /*0ae0*/  SYNCS.EXCH.64 URZ, [UR6+0xd0], UR4 ;  /* 0x0000d00406ff75b2 */ /* 0x0008e20008000100 */
[----:B------:R4:W1:Y:S01]  /*0af0*/  SYNCS.EXCH.64 URZ, [UR6+0xc8], UR8 ;  /* 0x0000c80806ff75b2 */ /* 0x0008620008000100 */
[----:B------:R4:W1:Y:S02]  /*0b00*/  SYNCS.EXCH.64 URZ, [UR6+0xd8], UR4 ;  /* 0x0000d80406ff75b2 */ /* 0x0008640008000100 */
[----:B----4-:R-:W-:Y:S01]  /*0b10*/  NOP ;  /* 0x0000000000007918 */ /* 0x010fe20000000000 */
.L_x_12:
[----:B------:R-:W4:Y:S01]  /*0b20*/  SHFL.IDX PT, R0, R47, RZ, 0x1f ;  /* 0x00001fff2f007589 */ /* 0x000f2200000e0000 */
[----:B------:R-:W-:Y:S01]  /*0b30*/  NOP ;  /* 0x0000000000007918 */ /* 0x000fe20000000000 */
[----:B----4-:R-:W-:-:S13]  /*0b40*/  ISETP.NE.AND P0, PT, R0, 0x5, PT ;  /* 0x000000050000780c */ /* 0x010fda0003f05270 */
[----:B------:R-:W-:Y:S05]  /*0b50*/  @P0 BRA `(.L_x_13) ;  /* 0x0000000000540947 */ /* 0x000fea0003800000 */
[----:B--23--:R-:W-:Y:S01]  /*0b60*/  UMOV UR4, 0x400 ;  /* 0x0000040000047882 */ /* 0x00cfe20000000000 */
        /* <DEDUP_REMOVED lines=14> */
[----:B------:R4:W1:Y:S01]  /*0c50*/  SYNCS.EXCH.64 URZ, [UR4+0x108], UR8 ;  /* 0x0001080804ff75b2 */ /* 0x0008620008000100 */
[----:B------:R4:W1:Y:S01]  /*0c60*/  SYNCS.EXCH.64 URZ, [UR4+0xf0], UR6 ;  /* 0x0000f00604ff75b2 */ /* 0x0008620008000100 */
[----:B------:R4:W1:Y:S01]  /*0c70*/  SYNCS.EXCH.64 URZ, [UR4+0x110], UR8 ;  /* 0x0001100804ff75b2 */ /* 0x0008620008000100 */
[----:B------:R4:W1:Y:S01]  /*0c80*/  SYNCS.EXCH.64 URZ, [UR4+0xf8], UR6 ;  /* 0x0000f80604ff75b2 */ /* 0x0008620008000100 */
[----:B------:R4:W1:Y:S02]  /*0c90*/  SYNCS.EXCH.64 URZ, [UR4+0x118], UR8 ;  /* 0x0001180804ff75b2 */ /* 0x0008640008000100 */
[----:B----4-:R-:W-:Y:S01]  /*0ca0*/  NOP ;  /* 0x0000000000007918 */ /* 0x010fe20000000000 */
.L_x_13:
[----:B------:R-:W4:Y:S01]  /*0cb0*/  SHFL.IDX PT, R0, R47, RZ, 0x1f ;  /* 0x00001fff2f007589 */ /* 0x000f2200000e0000 */
[----:B------:R-:W-:Y:S01]  /*0cc0*/  ISETP.NE.OR P1, PT, RZ, UR18, !P1 ;  /* 0x00000012ff007c0c */ /* 0x000fe2000cf25670 */
[----:B------:R-:W-:Y:S01]  /*0cd0*/  NOP ;  /* 0x0000000000007918 */ /* 0x000fe20000000000 */
[----:B----4-:R-:W-:-:S13]  /*0ce0*/  ISETP.NE.AND P0, PT, R0, 0x3, PT ;  /* 0x000000030000780c */ /* 0x010fda0003f05270 */
[----:B------:R-:W-:Y:S05]  /*0cf0*/  @P0 BRA `(.L_x_14) ;  /* 0x0000000000340947 */ /* 0x000fea0003800000 */
[----:B--23--:R-:W-:Y:S01]  /*0d00*/  UMOV UR4, 0x400 ;  /* 0x0000040000047882 */ /* 0x00cfe20000000000 */
[----:B------:R-:W-:Y:S01]  /*0d10*/  UMOV UR6, 0x20 ;  /* 0x0000002000067882 */ /* 0x000fe20000000000 */
[----:B------:R-:W-:Y:S02]  /*0d20*/  ULEA UR4, UR55, UR4, 0x18 ;  /* 0x0000000437047291 */ /* 0x000fe4000f8ec0ff */
[----:B------:R-:W-:-:S04]  /*0d30*/  UIADD3 UR6, UPT, UPT, -UR6, 0x100000, URZ ;  /* 0x0010000006067890 */ /* 0x000fc8000fffe1ff */
[----:B------:R-:W-:Y:S02]  /*0d40*/  USHF.L.U32 UR7, UR6, 0xb, URZ ;  /* 0x0000000b06077899 */ /* 0x000fe400080006ff */
[----:B------:R-:W-:Y:S01]  /*0d50*/  USHF.L.U32 UR6, UR6, 0x1, URZ ;  /* 0x0000000106067899 */ /* 0x000fe200080006ff */
[----:B------:R-:W-:Y:S01]  /*0d60*/  ELECT P0, URZ, PT ;  /* 0x0000000000ff782f */ /* 0x000fe20003800000 */
[----:B------:R-:W2:Y:S10]  /*0d70*/  FENCE.VIEW.ASYNC.S ;  /* 0x00000000000073c6 */ /* 0x000eb40000000000 */
[----:B--2---:R4:W2:Y:S01]  /*0d80*/  SYNCS.EXCH.64 URZ, [UR4+0x120], UR6 ;  /* 0x0001200604ff75b2 */ /* 0x0048a20008000100 */
[----:B------:R4:W3:Y:S01]  /*0d90*/  SYNCS.EXCH.64 URZ, [UR4+0x130], UR6 ;  /* 0x0001300604ff75b2 */ /* 0x0008e20008000100 */
[----:B------:R4:W1:Y:S01]  /*0da0*/  SYNCS.EXCH.64 URZ, [UR4+0x128], UR6 ;  /* 0x0001280604ff75b2 */ /* 0x0008620008000100 */
[----:B------:R4:W1:Y:S02]  /*0db0*/  SYNCS.EXCH.64 URZ, [UR4+0x138], UR6 ;  /* 0x0001380604ff75b2 */ /* 0x0008640008000100 */
[----:B----4-:R-:W-:Y:S01]  /*0dc0*/  NOP ;  /* 0x0000000000007918 */ /* 0x010fe20000000000 */
.L_x_14:
[----:B------:R-:W-:Y:S01]  /*0dd0*/  VOTEU.ALL UP0, P1 ;  /* 0x0000000000ff7886 */ /* 0x000fe20000800000 */
[----:B--23--:R-:W-:Y:S01]  /*0de0*/  UMOV UR4, 0x20 ;  /* 0x0000002000047882 */ /* 0x00cfe20000000000 */
[----:B------:R-:W2:Y:S01]  /*0df0*/  LDCU UR7, c[0x0][0x36c] ;  /* 0x00006d80ff0777ac */ /* 0x000ea20008000800 */
[----:B------:R-:W-:Y:S01]  /*0e00*/  NOP ;  /* 0x0000000000007918 */ /* 0x000fe20000000000 */
[----:B------:R-:W-:Y:S01]  /*0e10*/  LOP3.LUT R3, R58, 0x1f, RZ, 0xc0, !PT ;  /* 0x0000001f3a037812 */ /* 0x000fe200078ec0ff */
[----:B------:R-:W-:Y:S01]  /*0e20*/  @!UP0 UMOV UR6, 0x400 ;  /* 0x0000040000068882 */ /* 0x000fe20000000000 */
[----:B------:R-:W-:-:S04]  /*0e30*/  @!UP0 UIADD3 UR4, UPT, UPT, -UR4, 0x100000, URZ ;  /* 0x0010000004048890 */ /* 0x000fc8000fffe1ff */
[----:B------:R-:W-:Y:S02]  /*0e40*/  @!UP0 USHF.L.U32 UR5, UR4, 0xb, URZ ;  /* 0x0000000b04058899 */ /* 0x000fe400080006ff */
[----:B------:R-:W-:Y:S02]  /*0e50*/  @!UP0 USHF.L.U32 UR4, UR4, 0x1, URZ ;  /* 0x0000000104048899 */ /* 0x000fe400080006ff */
[----:B------:R-:W-:Y:S01]  /*0e60*/  @!UP0 ULEA UR6, UR55, UR6, 0x18 ;  /* 0x0000000637068291 */ /* 0x000fe2000f8ec0ff */
[----:B------:R-:W-:Y:S01]  /*0e70*/  VOTEU.ALL UP0, P1 ;  /* 0x0000000000ff7886 */ /* 0x000fe20000800000 */
[----:B------:R-:W-:Y:S02]  /*0e80*/  UISETP.NE.AND UP4, UPT, UR18, URZ, UPT ;  /* 0x000000ff1200728c */ /* 0x000fe4000bf85270 */
[----:B--2---:R-:W-:Y:S01]  /*0e90*/  UISETP.EQ.U32.AND UP5, UPT, UR7, 0x1, UPT ;  /* 0x000000010700788c */ /* 0x004fe2000bfa2070 */
[----:B------:R-:W2:Y:S07]  /*0ea0*/  FENCE.VIEW.ASYNC.S ;  /* 0x00000000000073c6 */ /* 0x000eae0000000000 */
[----:B--2---:R2:W3:Y:S01]  /*0eb0*/  @!UP0 SYNCS.EXCH.64 URZ, [UR6+0x140], UR4 ;  /* 0x0001400406ff85b2 */ /* 0x0044e20008000100 */
[----:B------:R-:W-:Y:S05]  /*0ec0*/  BRA.U !UP5, `(.L_x_15) ;  /* 0x000000010d087547 */ /* 0x000fea000b800000 */
[----:B-1-3--:R-:W-:Y:S01]  /*0ed0*/  UCGABAR_ARV ;  /* 0x00000000000079c7 */ /* 0x00afe20008000000 */
[----:B------:R-:W-:Y:S05]  /*0ee0*/  BRA `(.L_x_16) ;  /* 0x0000000000047947 */ /* 0x000fea0003800000 */
.L_x_15:
[----:B-1-3--:R-:W-:Y:S01]  /*0ef0*/  NOP ;  /* 0x0000000000007918 */ /* 0x00afe20000000000 */
.L_x_16:
[----:B------:R-:W1:Y:S01]  /*0f00*/  S2UR UR24, SR_CTAID.X ;  /* 0x00000000001879c3 */ /* 0x000e620000002500 */
[----:B------:R-:W-:-:S05]  /*0f10*/  CS2R.32 R51, SR_CgaSize ;  /* 0x0000000000337805 */ /* 0x000fca0000008a00 */
[----:B------:R-:W-:-:S05]  /*0f20*/  IMAD R51, R51, -0xa0, RZ ;  /* 0xffffff6033337824 */ /* 0x000fca00078e02ff */
[----:B--2---:R-:W-:-:S14]  /*0f30*/  R2UR UR5, R51 ;  /* 0x00000000330572ca */ /* 0x004fdc00000e0000 */
[----:B------:R-:W2:Y:S01]  /*0f40*/  LDCU UR5, c[0x0][UR5+0x2b0] ;  /* 0x00005600050577ac */ /* 0x000ea20008000800 */
[----:B------:R-:W-:-:S05]  /*0f50*/  CS2R.32 R51, SR_CgaSize ;  /* 0x0000000000337805 */ /* 0x000fca0000008a00 */
[----:B------:R-:W-:-:S05]  /*0f60*/  IMAD R51, R51, -0xa0, RZ ;  /* 0xffffff6033337824 */ /* 0x000fca00078e02ff */
[----:B------:R-:W-:-:S14]  /*0f70*/  R2UR UR4, R51 ;  /* 0x00000000330472ca */ /* 0x000fdc00000e0000 */
[----:B------:R-:W3:Y:S01]  /*0f80*/  LDCU UR4, c[0x0][UR4+0x2b4] ;  /* 0x00005680040477ac */ /* 0x000ee20008000800 */
[----:B------:R-:W4:Y:S01]  /*0f90*/  S2UR UR7, SR_CTAID.Y ;  /* 0x00000000000779c3 */ /* 0x000f220000002600 */
[----:B------:R-:W-:-:S05]  /*0fa0*/  CS2R.32 R51, SR_CgaSize ;  /* 0x0000000000337805 */ /* 0x000fca0000008a00 */
[----:B------:R-:W-:-:S05]  /*0fb0*/  IMAD R51, R51, -0xa0, RZ ;  /* 0xffffff6033337824 */ /* 0x000fca00078e02ff */
[----:B------:R-:W-:-:S14]  /*0fc0*/  R2UR UR8, R51 ;  /* 0x00000000330872ca */ /* 0x000fdc00000e0000 */
[----:B------:R-:W3:Y:S01]  /*0fd0*/  LDCU UR8, c[0x0][UR8+0x2a0] ;  /* 0x00005400080877ac */ /* 0x000ee20008000800 */
[----:B------:R-:W-:-:S05]  /*0fe0*/  CS2R.32 R51, SR_CgaSize ;  /* 0x0000000000337805 */ /* 0x000fca0000008a00 */
[----:B------:R-:W-:-:S05]  /*0ff0*/  IMAD R51, R51, -0xa0, RZ ;  /* 0xffffff6033337824 */ /* 0x000fca00078e02ff */
[----:B------:R-:W-:-:S14]  /*1000*/  R2UR UR9, R51 ;  /* 0x00000000330972ca */ /* 0x000fdc00000e0000 */
[----:B------:R-:W3:Y:S01]  /*1010*/  LDCU UR9, c[0x0][UR9+0x2a4] ;  /* 0x00005480090977ac */ /* 0x000ee20008000800 */
[----:B------:R-:W3:Y:S01]  /*1020*/  S2UR UR36, SR_CTAID.Z ;  /* 0x00000000002479c3 */ /* 0x000ee20000002700 */
[----:B------:R-:W-:Y:S01]  /*1030*/  UISETP.GT.U32.AND UP0, UPT, UR68, 0xffff, UPT ;  /* 0x0000ffff4400788c */ /* 0x000fe2000bf04070 */
[----:B------:R-:W3:Y:S01]  /*1040*/  LDCU UR19, c[0x0][0xb24] ;  /* 0x00016480ff1377ac */ /* 0x000ee20008000800 */
[----:B------:R-:W-:Y:S01]  /*1050*/  USHF.L.U32 UR37, UR55, 0xa, URZ ;  /* 0x0000000a37257899 */ /* 0x000fe200080006ff */
[----:B-1----:R-:W-:Y:S01]  /*1060*/  I2FP.F32.U32 R2, UR24 ;  /* 0x0000001800027c45 */ /* 0x002fe20008201000 */
[----:B------:R-:W-:Y:S01]  /*1070*/  UMOV UR28, 0x5 ;  /* 0x00000005001c7882 */ /* 0x000fe20000000000 */
[----:B------:R-:W1:Y:S03]  /*1080*/  LDCU UR42, c[0x0][0xb24] ;  /* 0x00016480ff2a77ac */ /* 0x000e660008000800 */
[----:B--2---:R-:W-:Y:S01]  /*1090*/  FMUL R2, R2, UR5 ;  /* 0x0000000502027c20 */ /* 0x004fe20008400000 */
[----:B------:R-:W-:Y:S01]  /*10a0*/  USEL UR5, UR68, 0xffff, !UP0 ;  /* 0x0000ffff44057887 */ /* 0x000fe2000c000000 */
[----:B----4-:R-:W-:Y:S01]  /*10b0*/  I2FP.F32.U32 R0, UR7 ;  /* 0x0000000700007c45 */ /* 0x010fe20008201000 */
[----:B------:R-:W2:Y:S03]  /*10c0*/  LDCU UR27, c[0x0][0xb30] ;  /* 0x00016600ff1b77ac */ /* 0x000ea60008000800 */
[----:B------:R-:W4:Y:S01]  /*10d0*/  F2I.U32.TRUNC.NTZ R2, R2 ;  /* 0x0000000200027305 */ /* 0x000f22000020f000 */
[----:B---3--:R-:W-:Y:S01]  /*10e0*/  FMUL R0, R0, UR4 ;  /* 0x0000000400007c20 */ /* 0x008fe20008400000 */
[----:B------:R-:W-:-:S02]  /*10f0*/  ULOP3.LUT UR31, UR5, 0xffff, URZ, 0xc0, !UPT ;  /* 0x0000ffff051f7892 */ /* 0x000fc4000f8ec0ff */
[----:B------:R-:W-:Y:S01]  /*1100*/  UISETP.GE.AND UP2, UPT, UR19, 0x1, UPT ;  /* 0x000000011300788c */ /* 0x000fe2000bf46270 */
[----:B------:R-:W-:-:S03]  /*1110*/  UMOV UR26, UR7 ;  /* 0x00000007001a7c82 */ /* 0x000fc60008000000 */
[----:B------:R-:W3:Y:S01]  /*1120*/  F2I.U32.TRUNC.NTZ R0, R0 ;  /* 0x0000000000007305 */ /* 0x000ee2000020f000 */
[----:B------:R-:W-:Y:S01]  /*1130*/  UMOV UR20, UR24 ;  /* 0x0000001800147c82 */ /* 0x000fe20008000000 */
[----:B----4-:R-:W-:Y:S02]  /*1140*/  R2UR UR4, R2 ;  /* 0x00000000020472ca */ /* 0x010fe400000e0000 */
[----:B------:R-:W-:Y:S02]  /*1150*/  PRMT R2, RZ, 0x7610, R2 ;  /* 0x00007610ff027816 */ /* 0x000fe40000000002 */
[----:B---3--:R-:W-:Y:S02]  /*1160*/  R2UR UR6, R0 ;  /* 0x00000000000672ca */ /* 0x008fe400000e0000 */
[----:B------:R-:W-:-:S07]  /*1170*/  PRMT R0, RZ, 0x7610, R0 ;  /* 0x00007610ff007816 */ /* 0x000fce0000000000 */
[----:B------:R-:W-:-:S04]  /*1180*/  UIADD3 UR5, UPT, UPT, -UR4, URZ, URZ ;  /* 0x000000ff04057290 */ /* 0x000fc8000fffe1ff */
[----:B------:R-:W-:Y:S02]  /*1190*/  UIMAD UR5, UR8, UR5, UR24 ;  /* 0x00000005080572a4 */ /* 0x000fe4000f8e0218 */
[----:B------:R-:W-:-:S04]  /*11a0*/  UIADD3 UR4, UPT, UPT, -UR6, URZ, URZ ;  /* 0x000000ff06047290 */ /* 0x000fc8000fffe1ff */
[----:B------:R-:W-:Y:S01]  /*11b0*/  IMAD.U32 R51, RZ, RZ, UR5 ;  /* 0x00000005ff337e24 */ /* 0x000fe2000f8e00ff */
[----:B------:R-:W-:-:S06]  /*11c0*/  UIMAD UR4, UR9, UR4, UR7 ;  /* 0x00000004090472a4 */ /* 0x000fcc000f8e0207 */
[----:B------:R-:W-:Y:S01]  /*11d0*/  IMAD.U32 R50, RZ, RZ, UR4 ;  /* 0x00000004ff327e24 */ /* 0x000fe2000f8e00ff */
[----:B-12---:R-:W-:Y:S06]  /*11e0*/  BRA.U UP4, `(.L_x_17) ;  /* 0x0000000104447547 */ /* 0x006fec000b800000 */
[----:B------:R-:W-:Y:S02]  /*11f0*/  R2UR UR4, R51 ;  /* 0x00000000330472ca */ /* 0x000fe400000e0000 */
[----:B------:R-:W-:-:S11]  /*1200*/  R2UR UR8, R50 ;  /* 0x00000000320872ca */ /* 0x000fd600000e0000 */
[----:B------:R-:W-:Y:S02]  /*1210*/  UISETP.GT.U32.AND UP0, UPT, UR4, 0x1, UPT ;  /* 0x000000010400788c */ /* 0x000fe4000bf04070 */
[----:B------:R-:W-:Y:S02]  /*1220*/  ULOP3.LUT UR4, UR4, 0xfffffffe, URZ, 0xc0, !UPT ;  /* 0xfffffffe04047892 */ /* 0x000fe4000f8ec0ff */
[----:B------:R-:W-:Y:S02]  /*1230*/  UISETP.NE.AND UP1, UPT, UR8, URZ, UP0 ;  /* 0x000000ff0800728c */ /* 0x000fe40008725270 */
[----:B------:R-:W-:Y:S02]  /*1240*/  UISETP.NE.AND UP0, UPT, UR8, 0x1, UP0 ;  /* 0x000000010800788c */ /* 0x000fe40008705270 */
[----:B------:R-:W-:Y:S02]  /*1250*/  USEL UR7, URZ, 0x1, UP1 ;  /* 0x00000001ff077887 */ /* 0x000fe40008800000 */
[----:B------:R-:W-:-:S02]  /*1260*/  USEL UR6, URZ, 0x4, UP0 ;  /* 0x00000004ff067887 */ /* 0x000fc40008000000 */
[----:B------:R-:W-:Y:S02]  /*1270*/  USEL UR5, URZ, 0x2, UP1 ;  /* 0x00000002ff057887 */ /* 0x000fe40008800000 */
[----:B------:R-:W-:Y:S02]  /*1280*/  ULEA UR4, UR8, UR4, 0x1 ;  /* 0x0000000408047291 */ /* 0x000fe4000f8e08ff */
[----:B------:R-:W-:Y:S02]  /*1290*/  USEL UR8, URZ, 0x8, UP0 ;  /* 0x00000008ff087887 */ /* 0x000fe40008000000 */
[----:B------:R-:W-:-:S03]  /*12a0*/  UIADD3 UR5, UPT, UPT, UR5, UR6, UR7 ;  /* 0x0000000605057290 */ /* 0x000fc6000fffe007 */
[----:B------:R-:W-:Y:S01]  /*12b0*/  UMOV UR6, 0x3 ;  /* 0x0000000300067882 */ /* 0x000fe20000000000 */
[----:B------:R-:W-:Y:S02]  /*12c0*/  UIADD3 UR5, UPT, UPT, UR5, UR8, URZ ;  /* 0x0000000805057290 */ /* 0x000fe4000fffe0ff */
[----:B------:R-:W-:-:S04]  /*12d0*/  USHF.L.U32 UR4, UR6, UR4, URZ ;  /* 0x0000000406047299 */ /* 0x000fc800080006ff */
[----:B------:R-:W-:Y:S02]  /*12e0*/  IMAD.U32 R2, RZ, RZ, UR5 ;  /* 0x00000005ff027e24 */ /* 0x000fe4000f8e00ff */
[----:B------:R-:W-:Y:S02]  /*12f0*/  IMAD.U32 R0, RZ, RZ, UR4 ;  /* 0x00000004ff007e24 */ /* 0x000fe4000f8e00ff */
.L_x_17:
[----:B------:R-:W-:Y:S05]  /*1300*/  BRA.U !UP2, `(.L_x_18) ;  /* 0x000000010ad47547 */ /* 0x000fea000b800000 */
[----:B------:R-:W1:Y:S01]  /*1310*/  LDCU.128 UR20, c[0x0][0xb10] ;  /* 0x00016200ff1477ac */ /* 0x000e620008000c00 */
[----:B------:R-:W2:Y:S01]  /*1320*/  LDCU UR6, c[0x0][0x370] ;  /* 0x00006e00ff0677ac */ /* 0x000ea20008000800 */
[----:B------:R-:W3:Y:S01]  /*1330*/  LDCU UR5, c[0x0][0x374] ;  /* 0x00006e80ff0577ac */ /* 0x000ee20008000800 */
[----:B------:R-:W4:Y:S01]  /*1340*/  LDCU UR25, c[0x0][0xb0c] ;  /* 0x00016180ff1977ac */ /* 0x000f220008000800 */
[----:B------:R-:W4:Y:S01]  /*1350*/  LDCU UR4, c[0x0][0xb20] ;  /* 0x00016400ff0477ac */ /* 0x000f220008000800 */
[----:B------:R-:W4:Y:S01]  /*1360*/  LDCU.64 UR8, c[0x0][0xb28] ;  /* 0x00016500ff0877ac */ /* 0x000f220008000a00 */
[----:B-1----:R-:W-:Y:S02]  /*1370*/  UISETP.NE.AND UP0, UPT, UR22, 0x1, UPT ;  /* 0x000000011600788c */ /* 0x002fe4000bf05270 */
[----:B---3--:R-:W-:Y:S02]  /*1380*/  UIMAD.WIDE.U32 UR10, UR5, UR23, URZ ;  /* 0x00000017050a72a5 */ /* 0x008fe4000f8e00ff */
[----:B--2---:R-:W-:-:S02]  /*1390*/  UIMAD.WIDE.U32 UR12, UR6, UR20, URZ ;  /* 0x00000014060c72a5 */ /* 0x004fc4000f8e00ff */
[----:B----4-:R-:W-:Y:S02]  /*13a0*/  UISETP.NE.AND UP1, UPT, UR25, 0x1, UPT ;  /* 0x000000011900788c */ /* 0x010fe4000bf25270 */
[----:B------:R-:W-:Y:S01]  /*13b0*/  UISETP.NE.AND UP2, UPT, UR19, 0x1, UPT ;  /* 0x000000011300788c */ /* 0x000fe2000bf45270 */
[----:B------:R-:W-:Y:S02]  /*13c0*/  UMOV UR10, UR11 ;  /* 0x0000000b000a7c82 */ /* 0x000fe40008000000 */
[----:B------:R-:W-:Y:S01]  /*13d0*/  UMOV UR12, UR13 ;  /* 0x0000000d000c7c82 */ /* 0x000fe20008000000 */
[----:B------:R-:W-:Y:S02]  /*13e0*/  @UP0 USHF.R.U32.HI UR5, URZ, UR4, UR10 ;  /* 0x00000004ff050299 */ /* 0x000fe4000801160a */
[----:B------:R-:W-:Y:S02]  /*13f0*/  UIMAD.WIDE.U32 UR16, UR26, UR23, URZ ;  /* 0x000000171a1072a5 */ /* 0x000fe4000f8e00ff */
[----:B------:R-:W-:-:S02]  /*1400*/  UIMAD.WIDE.U32 UR10, UR5, UR8, URZ ;  /* 0x00000008050a72a5 */ /* 0x000fc4000f8e00ff */
[----:B------:R-:W-:Y:S02]  /*1410*/  @UP1 USHF.R.U32.HI UR6, URZ, UR21, UR12 ;  /* 0x00000015ff061299 */ /* 0x000fe4000801160c */
[----:B------:R-:W-:Y:S02]  /*1420*/  UIMAD.WIDE.U32 UR14, UR24, UR20, URZ ;  /* 0x00000014180e72a5 */ /* 0x000fe4000f8e00ff */
[----:B------:R-:W-:Y:S01]  /*1430*/  UIMAD.WIDE.U32 UR12, UR6, UR8, URZ ;  /* 0x00000008060c72a5 */ /* 0x000fe2000f8e00ff */
[----:B------:R-:W-:Y:S01]  /*1440*/  UMOV UR16, UR17 ;  /* 0x0000001100107c82 */ /* 0x000fe20008000000 */
[----:B------:R-:W-:Y:S01]  /*1450*/  UMOV UR10, UR11 ;  /* 0x0000000b000a7c82 */ /* 0x000fe20008000000 */
[----:B------:R-:W-:Y:S02]  /*1460*/  USHF.R.U32.HI UR16, URZ, UR4, UR16 ;  /* 0x00000004ff107299 */ /* 0x000fe40008011610 */
[----:B------:R-:W-:Y:S02]  /*1470*/  @UP2 USHF.R.U32.HI UR5, URZ, UR9, UR10 ;  /* 0x00000009ff052299 */ /* 0x000fe4000801160a */
[----:B------:R-:W-:Y:S01]  /*1480*/  UMOV UR7, UR13 ;  /* 0x0000000d00077c82 */ /* 0x000fe20008000000 */
[----:B------:R-:W-:Y:S01]  /*1490*/  UMOV UR14, UR15 ;  /* 0x0000000f000e7c82 */ /* 0x000fe20008000000 */
[----:B------:R-:W-:-:S02]  /*14a0*/  @UP2 USHF.R.U32.HI UR6, URZ, UR9, UR7 ;  /* 0x00000009ff062299 */ /* 0x000fc40008011607 */
[----:B------:R-:W-:Y:S02]  /*14b0*/  USHF.R.U32.HI UR14, URZ, UR21, UR14 ;  /* 0x00000015ff0e7299 */ /* 0x000fe4000801160e */
[----:B------:R-:W-:Y:S02]  /*14c0*/  USEL UR4, UR26, UR16, !UP0 ;  /* 0x000000101a047287 */ /* 0x000fe4000c000000 */
[----:B------:R-:W-:Y:S02]  /*14d0*/  UIMAD UR7, UR5, UR19, URZ ;  /* 0x00000013050772a4 */ /* 0x000fe4000f8e02ff */
[----:B------:R-:W-:Y:S02]  /*14e0*/  USEL UR5, UR24, UR14, !UP1 ;  /* 0x0000000e18057287 */ /* 0x000fe4000c800000 */
[----:B------:R-:W-:Y:S02]  /*14f0*/  UIMAD UR12, UR6, UR19, URZ ;  /* 0x00000013060c72a4 */ /* 0x000fe4000f8e02ff */
[----:B------:R-:W-:-:S02]  /*1500*/  UISETP.GE.AND UP0, UPT, UR4, UR7, UPT ;  /* 0x000000070400728c */ /* 0x000fc4000bf06270 */
[----:B------:R-:W-:Y:S02]  /*1510*/  UIMAD.WIDE.U32 UR10, UR4, UR8, URZ ;  /* 0x00000008040a72a5 */ /* 0x000fe4000f8e00ff */
[----:B------:R-:W-:Y:S02]  /*1520*/  UISETP.GE.OR UP0, UPT, UR5, UR12, UP0 ;  /* 0x0000000c0500728c */ /* 0x000fe40008706670 */
[----:B------:R-:W-:Y:S02]  /*1530*/  UIMAD.WIDE.U32 UR12, UR5, UR8, URZ ;  /* 0x00000008050c72a5 */ /* 0x000fe4000f8e00ff */
[----:B------:R-:W-:Y:S01]  /*1540*/  UIADD3 UR10, UPT, UPT, -UR4, URZ, URZ ;  /* 0x000000ff040a7290 */ /* 0x000fe2000fffe1ff */
[----:B------:R-:W-:Y:S01]  /*1550*/  UMOV UR8, UR11 ;  /* 0x0000000b00087c82 */ /* 0x000fe20008000000 */
[----:B------:R-:W-:Y:S02]  /*1560*/  UIADD3 UR20, UPT, UPT, -UR5, URZ, URZ ;  /* 0x000000ff05147290 */ /* 0x000fe4000fffe1ff */
[----:B------:R-:W-:-:S03]  /*1570*/  USHF.R.U32.HI UR8, URZ, UR9, UR8 ;  /* 0x00000009ff087299 */ /* 0x000fc60008011608 */
[----:B------:R-:W-:Y:S01]  /*1580*/  @!UP0 UMOV UR7, UR13 ;  /* 0x0000000d00078c82 */ /* 0x000fe20008000000 */
[----:B------:R-:W-:Y:S02]  /*1590*/  UIMAD UR26, UR22, UR10, UR26 ;  /* 0x0000000a161a72a4 */ /* 0x000fe4000f8e021a */
[----:B------:R-:W-:Y:S02]  /*15a0*/  USEL UR8, UR4, UR8, !UP2 ;  /* 0x0000000804087287 */ /* 0x000fe4000d000000 */
[----:B------:R-:W-:Y:S02]  /*15b0*/  @!UP0 USHF.R.U32.HI UR7, URZ, UR9, UR7 ;  /* 0x00000009ff078299 */ /* 0x000fe40008011607 */
[----:B------:R-:W-:Y:S02]  /*15c0*/  UIADD3 UR9, UPT, UPT, -UR8, URZ, URZ ;  /* 0x000000ff08097290 */ /* 0x000fe4000fffe1ff */
[----:B------:R-:W-:Y:S02]  /*15d0*/  @!UP0 USEL UR7, UR5, UR7, !UP2 ;  /* 0x0000000705078287 */ /* 0x000fe4000d000000 */
[----:B------:R-:W-:-:S02]  /*15e0*/  UIMAD UR9, UR19, UR9, UR4 ;  /* 0x00000009130972a4 */ /* 0x000fc4000f8e0204 */
[----:B------:R-:W-:Y:S02]  /*15f0*/  @!UP0 UIADD3 UR8, UPT, UPT, UR8, -UR7, URZ ;  /* 0x8000000708088290 */ /* 0x000fe4000fffe0ff */
[----:B------:R-:W-:Y:S02]  /*1600*/  @!UP0 UIMAD UR6, UR9, UR6, UR7 ;  /* 0x00000006090682a4 */ /* 0x000fe4000f8e0207 */
[----:B------:R-:W-:Y:S02]  /*1610*/  @!UP0 UIMAD UR4, UR8, UR19, UR5 ;  /* 0x00000013080482a4 */ /* 0x000fe4000f8e0205 */
[----:B------:R-:W-:Y:S02]  /*1620*/  UIMAD UR20, UR25, UR20, UR24 ;  /* 0x00000014191472a4 */ /* 0x000fe4000f8e0218 */
[----:B------:R-:W-:Y:S01]  /*1630*/  UIMAD UR26, UR4, UR22, UR26 ;  /* 0x00000016041a72a4 */ /* 0x000fe2000f8e021a */
[----:B------:R-:W-:Y:S02]  /*1640*/  @!UP0 UMOV UR5, UR6 ;  /* 0x0000000600058c82 */ /* 0x000fe40008000000 */
[----:B------:R-:W-:-:S12]  /*1650*/  UIMAD UR20, UR5, UR25, UR20 ;  /* 0x00000019051472a4 */ /* 0x000fd8000f8e0214 */
.L_x_18:
[----:B------:R-:W-:Y:S02]  /*1660*/  UISETP.NE.AND UP1, UPT, UR27, 0x1, UPT ;  /* 0x000000011b00788c */ /* 0x000fe4000bf25270 */
[----:B------:R-:W-:Y:S02]  /*1670*/  UISETP.NE.AND UP0, UPT, UR18, 0x2, UPT ;  /* 0x000000021200788c */ /* 0x000fe4000bf05270 */
[----:B------:R-:W-:Y:S02]  /*1680*/  ULOP3.LUT UR37, UR37, 0x800, URZ, 0xc0, !UPT ;  /* 0x0000080025257892 */ /* 0x000fe4000f8ec0ff */
[----:B------:R-:W-:-:S03]  /*1690*/  USHF.L.U32 UR31, UR28, UR31, URZ ;  /* 0x0000001f1c1f7299 */ /* 0x000fc600080006ff */
[----:B------:R-:W-:Y:S09]  /*16a0*/  BRA.U UP1, `(.L_x_19) ;  /* 0x0000000101447547 */ /* 0x000ff2000b800000 */
[----:B------:R-:W1:Y:S01]  /*16b0*/  LDCU.128 UR8, c[0x0][0xb10] ;  /* 0x00016200ff0877ac */ /* 0x000e620008000c00 */
[----:B------:R-:W2:Y:S01]  /*16c0*/  LDCU UR12, c[0x0][0xb0c] ;  /* 0x00016180ff0c77ac */ /* 0x000ea20008000800 */
[----:B------:R-:W3:Y:S01]  /*16d0*/  LDCU UR13, c[0x0][0xb20] ;  /* 0x00016400ff0d77ac */ /* 0x000ee20008000800 */
[----:B-1----:R-:W-:Y:S02]  /*16e0*/  UIMAD.WIDE.U32 UR6, UR20, UR8, URZ ;  /* 0x00000008140672a5 */ /* 0x002fe4000f8e00ff */
[----:B------:R-:W-:Y:S02]  /*16f0*/  UIMAD.WIDE.U32 UR4, UR26, UR11, URZ ;  /* 0x0000000b1a0472a5 */ /* 0x000fe4000f8e00ff */
[----:B--2---:R-:W-:Y:S02]  /*1700*/  UISETP.NE.AND UP2, UPT, UR12, 0x1, UPT ;  /* 0x000000010c00788c */ /* 0x004fe4000bf45270 */
[----:B------:R-:W-:Y:S01]  /*1710*/  UISETP.NE.AND UP1, UPT, UR10, 0x1, UPT ;  /* 0x000000010a00788c */ /* 0x000fe2000bf25270 */
[----:B------:R-:W-:-:S02]  /*1720*/  UMOV UR6, UR7 ;  /* 0x0000000700067c82 */ /* 0x000fc40008000000 */
[----:B------:R-:W-:Y:S01]  /*1730*/  UMOV UR4, UR5 ;  /* 0x0000000500047c82 */ /* 0x000fe20008000000 */
[----:B------:R-:W-:Y:S02]  /*1740*/  USHF.R.U32.HI UR6, URZ, UR9, UR6 ;  /* 0x00000009ff067299 */ /* 0x000fe40008011606 */
[----:B---3--:R-:W-:Y:S02]  /*1750*/  USHF.R.U32.HI UR4, URZ, UR13, UR4 ;  /* 0x0000000dff047299 */ /* 0x008fe40008011604 */
[----:B------:R-:W-:Y:S02]  /*1760*/  USEL UR5, UR20, UR6, !UP2 ;  /* 0x0000000614057287 */ /* 0x000fe4000d000000 */
[----:B------:R-:W-:-:S04]  /*1770*/  USEL UR4, UR26, UR4, !UP1 ;  /* 0x000000041a047287 */ /* 0x000fc8000c800000 */
[----:B------:R-:W-:Y:S02]  /*1780*/  UIADD3 UR6, UPT, UPT, -UR4, UR5, URZ ;  /* 0x0000000504067290 */ /* 0x000fe4000fffe1ff */
[----:B------:R-:W-:Y:S02]  /*1790*/  UIADD3 UR4, UPT, UPT, UR4, -UR5, URZ ;  /* 0x8000000504047290 */ /* 0x000fe4000fffe0ff */
[----:B------:R-:W-:Y:S02]  /*17a0*/  UIMAD UR26, UR6, UR10, UR26 ;  /* 0x0000000a061a72a4 */ /* 0x000fe4000f8e021a */
[----:B------:R-:W-:-:S12]  /*17b0*/  UIMAD UR20, UR4, UR12, UR20 ;  /* 0x0000000c041472a4 */ /* 0x000fd8000f8e0214 */
.L_x_19:
[----:B------:R-:W-:Y:S05]  /*17c0*/  BRA.U !UP5, `(.L_x_20) ;  /* 0x000000010d0c7547 */ /* 0x000fea000b800000 */
[----:B------:R-:W-:Y:S01]  /*17d0*/  UCGABAR_WAIT ;  /* 0x0000000000007dc7 */ /* 0x000fe20008000000 */
[----:B------:R-:W-:Y:S01]  /*17e0*/  CCTL.IVALL ;  /* 0x00000000ff00798f */ /* 0x000fe20002000000 */
[----:B------:R-:W-:Y:S05]  /*17f0*/  BRA `(.L_x_21) ;  /* 0x0000000000047947 */ /* 0x000fea0003800000 */
.L_x_20:
[----:B------:R-:W-:Y:S06]  /*1800*/  BAR.SYNC.DEFER_BLOCKING 0x0 ;  /* 0x0000000000007b1d */ /* 0x000fec0000010000 */
.L_x_21:
[----:B------:R-:W-:Y:S05]  /*1810*/  BRA.U UP0, `(.L_x_22) ;  /* 0x0000001900107547 */ /* 0x000fea000b800000 */
[----:B------:R-:W1:Y:S01]  /*1820*/  LDCU UR6, c[0x0][0x38c] ;  /* 0x00007180ff0677ac */ /* 0x000e620008000800 */
[----:B------:R-:W-:Y:S01]  /*1830*/  PLOP3.LUT P2, PT, PT, PT, UP3, 0x80, 0x8 ;  /* 0x000000000008781c */ /* 0x000fe20003f4f038 */
[----:B------:R-:W-:Y:S01]  /*1840*/  IMAD.MOV.U32 R12, RZ, RZ, 0x1 ;  /* 0x00000001ff0c7424 */ /* 0x000fe200078e00ff */
[----:B------:R-:W-:Y:S01]  /*1850*/  ISETP.NE.AND P3, PT, R3, RZ, P4 ;  /* 0x000000ff0300720c */ /* 0x000fe20002765270 */
[----:B------:R-:W-:Y:S01]  /*1860*/  USHF.L.U32 UR7, UR24, 0x6, URZ ;  /* 0x0000000618077899 */ /* 0x000fe200080006ff */
[----:B------:R-:W-:Y:S01]  /*1870*/  PLOP3.LUT P2, PT, P2, PT, PT, 0x8, 0x80 ;  /* 0x000000000080781c */ /* 0x000fe2000174e170 */
[----:B------:R-:W-:Y:S01]  /*1880*/  USHF.L.U32 UR54, UR24, 0x5, URZ ;  /* 0x0000000518367899 */ /* 0x000fe200080006ff */
[----:B------:R-:W-:Y:S01]  /*1890*/  CS2R R10, SRZ ;  /* 0x00000000000a7805 */ /* 0x000fe2000001ff00 */
[----:B------:R-:W-:Y:S01]  /*18a0*/  UISETP.NE.AND UP1, UPT, UR18, URZ, UPT ;  /* 0x000000ff1200728c */ /* 0x000fe2000bf25270 */
[----:B------:R-:W-:Y:S01]  /*18b0*/  IMAD.MOV.U32 R9, RZ, RZ, RZ ;  /* 0x000000ffff097224 */ /* 0x000fe200078e00ff */
[----:B------:R-:W2:Y:S01]  /*18c0*/  LDCU UR48, c[0x0][0x370] ;  /* 0x00006e00ff3077ac */ /* 0x000ea20008000800 */
[----:B------:R-:W-:Y:S01]  /*18d0*/  IMAD.MOV.U32 R8, RZ, RZ, 0x1 ;  /* 0x00000001ff087424 */ /* 0x000fe200078e00ff */
[----:B------:R-:W3:Y:S01]  /*18e0*/  LDCU.64 UR44, c[0x0][0x348] ;  /* 0x00006900ff2c77ac */ /* 0x000ee20008000a00 */
[----:B-1----:R-:W-:-:S02]  /*18f0*/  UIADD3 UR5, UPT, UPT, UR6, 0x7f, URZ ;  /* 0x0000007f06057890 */ /* 0x002fc4000fffe0ff */
[----:B------:R-:W-:Y:S02]  /*1900*/  UIADD3 UR56, UPT, UPT, UR6, 0xfe, URZ ;  /* 0x000000fe06387890 */ /* 0x000fe4000fffe0ff */
[----:B------:R-:W-:Y:S01]  /*1910*/  USHF.R.S32.HI UR4, URZ, 0x1f, UR5 ;  /* 0x0000001fff047899 */ /* 0x000fe20008011405 */
[----:B------:R-:W1:Y:S03]  /*1920*/  LDCU UR47, c[0x0][0x374] ;  /* 0x00006e80ff2f77ac */ /* 0x000e660008000800 */
[----:B------:R-:W-:Y:S02]  /*1930*/  ULEA.HI UR4, UR4, UR5, URZ, 0x7 ;  /* 0x0000000504047291 */ /* 0x000fe4000f8f38ff */
[----:B------:R-:W-:Y:S02]  /*1940*/  UIADD3 UR5, UPT, UPT, UR6, -0x1, URZ ;  /* 0xffffffff06057890 */ /* 0x000fe4000fffe0ff */
[----:B------:R-:W-:-:S02]  /*1950*/  USHF.R.S32.HI UR50, URZ, 0x7, UR4 ;  /* 0x00000007ff327899 */ /* 0x000fc40008011404 */
[----:B------:R-:W-:Y:S02]  /*1960*/  UISETP.GE.U32.AND UP2, UPT, UR5, -0xff, UPT ;  /* 0xffffff010500788c */ /* 0x000fe4000bf46070 */
[----:B------:R-:W-:Y:S02]  /*1970*/  UISETP.LT.U32.AND UP0, UPT, UR50, 0x8, UPT ;  /* 0x000000083200788c */ /* 0x000fe4000bf01070 */
[----:B------:R-:W-:Y:S02]  /*1980*/  ULOP3.LUT UR5, UR7, 0x40, URZ, 0xc0, !UPT ;  /* 0x0000004007057892 */ /* 0x000fe4000f8ec0ff */
[----:B------:R-:W-:Y:S02]  /*1990*/  USEL UR49, UR50, 0x8, UP0 ;  /* 0x0000000832317887 */ /* 0x000fe40008000000 */
[----:B------:R-:W-:Y:S02]  /*19a0*/  ULOP3.LUT UR54, UR54, 0x20, URZ, 0xc0, !UPT ;  /* 0x0000002036367892 */ /* 0x000fe4000f8ec0ff */
[----:B------:R-:W-:-:S02]  /*19b0*/  UIADD3 UR4, UPT, UPT, UR49, -0x1, URZ ;  /* 0xffffffff31047890 */ /* 0x000fc4000fffe0ff */
[----:B------:R-:W-:Y:S02]  /*19c0*/  @UP2 UIADD3 UR4, UPT, UPT, UR49, URZ, URZ ;  /* 0x000000ff31042290 */ /* 0x000fe4000fffe0ff */
[----:B------:R-:W-:Y:S02]  /*19d0*/  USEL UR38, UR40, 0x2, UP1 ;  /* 0x0000000228267887 */ /* 0x000fe40008800000 */
[----:B------:R-:W-:Y:S02]  /*19e0*/  ULEA.HI UR52, UR37, UR5, URZ, 0x1a ;  /* 0x0000000525347291 */ /* 0x000fe4000f8fd0ff */
[----:B------:R-:W-:Y:S02]  /*19f0*/  UIADD3 UR53, UPT, UPT, UR50, -UR49, URZ ;  /* 0x8000003132357290 */ /* 0x000fe4000fffe0ff */
[----:B------:R-:W-:Y:S02]  /*1a00*/  UIADD3 UR39, UPT, UPT, UR4, 0x1, URZ ;  /* 0x0000000104277890 */ /* 0x000fe4000fffe0ff */
[----:B------:R-:W-:Y:S01]  /*1a10*/  UIADD3 UR51, UPT, UPT, -UR4, URZ, URZ ;  /* 0x000000ff04337290 */ /* 0x000fe2000fffe1ff */
[----:B-123--:R-:W-:-:S11]  /*1a20*/  UMOV UR29, URZ ;  /* 0x000000ff001d7c82 */ /* 0x00efd60008000000 */
.L_x_46:
[----:B------:R-:W-:Y:S01]  /*1a30*/  UISETP.NE.AND UP0, UPT, UR55, URZ, UPT ;  /* 0x000000ff3700728c */ /* 0x000fe2000bf05270 */
[----:B------:R-:W1:Y:S08]  /*1a40*/  S2UR UR55, SR_CgaCtaId ;  /* 0x00000000003779c3 */ /* 0x000e700000008800 */
[----:B---3--:R-:W-:Y:S05]  /*1a50*/  BRA.U UP0, `(.L_x_23) ;  /* 0x0000000100347547 */ /* 0x008fea000b800000 */
[----:B------:R-:W2:Y:S01]  /*1a60*/  S2R R0, SR_CgaCtaId ;  /* 0x0000000000007919 */ /* 0x000ea20000008800 */
[----:B------:R-:W-:-:S04]  /*1a70*/  MOV R2, 0x400 ;  /* 0x0000040000027802 */ /* 0x000fc80000000f00 */
[----:B--2---:R-:W-:Y:S02]  /*1a80*/  LEA R0, R0, R2, 0x18 ;  /* 0x0000000200007211 */ /* 0x004fe400078ec0ff */
[----:B------:R-:W-:-:S03]  /*1a90*/  SHF.L.U32 R2, R8, 0x1f, RZ ;  /* 0x0000001f08027819 */ /* 0x000fc600000006ff */
[----:B------:R-:W-:-:S04]  /*1aa0*/  IMAD R0, R9, 0x8, R0 ;  /* 0x0000000809007824 */ /* 0x000fc800078e0200 */
[----:B------:R-:W2:Y:S02]  /*1ab0*/  SYNCS.PHASECHK.TRANS64.TRYWAIT P0, [R0+URZ+0x130], R2 ;  /* 0x00013002000075a7 */ /* 0x000ea400080011ff */
[----:B--2---:R-:W-:Y:S05]  /*1ac0*/  @!P0 BRA `(.L_x_24) ;  /* 0x0000006800108947 */ /* 0x004fea0003800000 */
.L_x_141:
[----:B------:R-:W-:Y:S01]  /*1ad0*/  VIADD R9, R9, 0x1 ;  /* 0x0000000109097836 */ /* 0x000fe20000000000 */
[----:B------:R2:W-:Y:S04]  /*1ae0*/  SYNCS.ARRIVE.TRANS64.A1T0 RZ, [R0+URZ+0x120], RZ ;  /* 0x000120ff00ff79a7 */ /* 0x0005e800081000ff */
[----:B------:R-:W-:-:S04]  /*1af0*/  ISETP.NE.AND P0, PT, R9, 0x2, PT ;  /* 0x000000020900780c */ /* 0x000fc80003f05270 */
[----:B------:R-:W-:Y:S02]  /*1b00*/  SEL R9, R9, RZ, P0 ;  /* 0x000000ff09097207 */ /* 0x000fe40000000000 */
[----:B--2---:R-:W-:-:S04]  /*1b10*/  SEL R0, RZ, 0x1, P0 ;  /* 0x00000001ff007807 */ /* 0x004fc80000000000 */
[----:B------:R-:W-:-:S07]  /*1b20*/  LOP3.LUT R8, R8, R0, RZ, 0x3c, !PT ;  /* 0x0000000008087212 */ /* 0x000fce00078e3cff */
.L_x_23:
[----:B------:R-:W-:Y:S01]  /*1b30*/  UMOV UR21, 0x400 ;  /* 0x0000040000157882 */ /* 0x000fe20000000000 */
[----:B------:R-:W-:Y:S01]  /*1b40*/  SHF.L.U32 R0, R12, 0x1f, RZ ;  /* 0x0000001f0c007819 */ /* 0x000fe200000006ff */
[----:B-1----:R-:W-:Y:S02]  /*1b50*/  ULEA UR21, UR55, UR21, 0x18 ;  /* 0x0000001537157291 */ /* 0x002fe4000f8ec0ff */
[----:B------:R-:W-:Y:S02]  /*1b60*/  UISETP.GE.U32.AND UP0, UPT, UR56, 0xff, UPT ;  /* 0x000000ff3800788c */ /* 0x000fe4000bf06070 */
[----:B------:R-:W-:Y:S02]  /*1b70*/  ULEA UR4, UR29, UR21, 0x3 ;  /* 0x000000151d047291 */ /* 0x000fe4000f8e18ff */
[----:B------:R-:W-:Y:S01]  /*1b80*/  ULEA UR19, UR26, UR54, 0x6 ;  /* 0x000000361a137291 */ /* 0x000fe2000f8e30ff */
[----:B------:R-:W-:-:S06]  /*1b90*/  UMOV UR13, URZ ;  /* 0x000000ff000d7c82 */ /* 0x000fcc0008000000 */
[----:B------:R1:W2:Y:S01]  /*1ba0*/  SYNCS.PHASECHK.TRANS64.TRYWAIT P1, [UR4+0x40], R0 ;  /* 0x00004000ff0075a7 */ /* 0x0002a20008021104 */
[----:B------:R-:W-:-:S04]  /*1bb0*/  ULEA.HI UR4, UR20, UR20, URZ, 0x1 ;  /* 0x0000001414047291 */ /* 0x000fc8000f8f08ff */
[----:B------:R-:W-:-:S04]  /*1bc0*/  USHF.L.U32 UR4, UR4, 0x6, URZ ;  /* 0x0000000604047899 */ /* 0x000fc800080006ff */
[----:B------:R-:W-:-:S04]  /*1bd0*/  ULOP3.LUT UR35, UR4, 0xffffff80, URZ, 0xc0, !UPT ;  /* 0xffffff8004237892 */ /* 0x000fc8000f8ec0ff */
[----:B------:R-:W-:Y:S01]  /*1be0*/  UIADD3 UR35, UPT, UPT, UR52, UR35, URZ ;  /* 0x0000002334237290 */ /* 0x000fe2000fffe0ff */
[----:B------:R-:W-:Y:S11]  /*1bf0*/  BRA.U !UP0, `(.L_x_25) ;  /* 0x0000000508107547 */ /* 0x000ff6000b800000 */
[----:B------:R-:W-:Y:S01]  /*1c00*/  UMOV UR30, UR51 ;  /* 0x00000033001e7c82 */ /* 0x000fe20008000000 */
[----:B------:R-:W-:Y:S01]  /*1c10*/  UMOV UR6, UR29 ;  /* 0x0000001d00067c82 */ /* 0x000fe20008000000 */
[----:B------:R-:W-:-:S05]  /*1c20*/  UMOV UR26, 0x40 ;  /* 0x00000040001a7882 */ /* 0x000fca0000000000 */
.L_x_33:
[----:B------:R-:W-:Y:S01]  /*1c30*/  ULEA UR5, UR6, UR21, 0x3 ;  /* 0x0000001506057291 */ /* 0x000fe2000f8e18ff */
[----:B--2---:R-:W-:Y:S01]  /*1c40*/  @P4 MOV R2, 0xc000 ;  /* 0x0000c00000024802 */ /* 0x004fe20000000f00 */
[----:B--23--:R-:W-:Y:S10]  /*1c50*/  @P1 BRA `(.L_x_26) ;  /* 0x00000000000c1947 */ /* 0x00cff40003800000 */
[----:B------:R-:W-:-:S04]  /*1c60*/  SHF.L.U32 R3, R12, 0x1f, RZ ;  /* 0x0000001f0c037819 */ /* 0x000fc800000006ff */
[----:B------:R-:W2:Y:S02]  /*1c70*/  SYNCS.PHASECHK.TRANS64.TRYWAIT P0, [UR5+0x40], R3 ;  /* 0x00004003ff0075a7 */ /* 0x000ea40008001105 */
[----:B--2---:R-:W-:Y:S05]  /*1c80*/  @!P0 BRA `(.L_x_27) ;  /* 0x0000006400b48947 */ /* 0x004fea0003800000 */
.L_x_26:
[----:B------:R2:W-:Y:S01]  /*1c90*/  @P4 SYNCS.ARRIVE.TRANS64 RZ, [UR5], R2 ;  /* 0x00000002ffff49a7 */ /* 0x0005e20008000005 */
[----:B------:R-:W-:Y:S02]  /*1ca0*/  ULOP3.LUT UR4, UR38, 0x2, URZ, 0xfc, !UPT ;  /* 0x0000000226047892 */ /* 0x000fe4000f8efcff */
[----:B------:R-:W-:Y:S02]  /*1cb0*/  UIADD3 UR30, UPT, UPT, UR30, 0x1, URZ ;  /* 0x000000011e1e7890 */ /* 0x000fe4000fffe0ff */
[----:B------:R-:W-:Y:S02]  /*1cc0*/  UISETP.NE.AND UP0, UPT, UR4, 0x2, UPT ;  /* 0x000000020400788c */ /* 0x000fe4000bf05270 */
[----:B------:R-:W-:-:S07]  /*1cd0*/  UISETP.NE.AND UP2, UPT, UR30, 0x1, UPT ;  /* 0x000000011e00788c */ /* 0x000fce000bf45270 */
[----:B------:R-:W-:Y:S05]  /*1ce0*/  BRA.U UP0, `(.L_x_28) ;  /* 0x0000000100047547 */ /* 0x000fea000b800000 */
[----:B------:R-:W-:Y:S05]  /*1cf0*/  BPT.TRAP 0x1 ;  /* 0x000000040000795c */ /* 0x000fea0000300000 */
.L_x_28:
[----:B------:R-:W-:Y:S04]  /*1d00*/  BSSY.RECONVERGENT B0, `(.L_x_29) ;  /* 0x0000003000007945 */ /* 0x000fe80003800200 */
[----:B------:R-:W-:Y:S05]  /*1d10*/  @!P3 BRA `(.L_x_30) ;  /* 0x000000000004b947 */ /* 0x000fea0003800000 */
[----:B------:R-:W-:Y:S05]  /*1d20*/  BPT.TRAP 0x1 ;  /* 0x000000040000795c */ /* 0x000fea0000300000 */
.L_x_30:
[----:B------:R-:W-:Y:S05]  /*1d30*/  BSYNC.RECONVERGENT B0 ;  /* 0x0000000000007941 */ /* 0x000fea0003800200 */
.L_x_29:
[----:B------:R-:W-:Y:S01]  /*1d40*/  UIADD3 UR4, UPT, UPT, UR6, 0x1, URZ ;  /* 0x0000000106047890 */ /* 0x000fe2000fffe0ff */
[----:B------:R-:W-:Y:S01]  /*1d50*/  BSSY.RECONVERGENT B0, `(.L_x_31) ;  /* 0x000002a000007945 */ /* 0x000fe20003800200 */
[----:B------:R-:W-:Y:S02]  /*1d60*/  ELECT P0, URZ, PT ;  /* 0x0000000000ff782f */ /* 0x000fe40003800000 */
[----:B------:R-:W-:-:S04]  /*1d70*/  UISETP.NE.AND UP0, UPT, UR4, 0x8, UPT ;  /* 0x000000080400788c */ /* 0x000fc8000bf05270 */
[----:B------:R-:W-:Y:S02]  /*1d80*/  USEL UR7, URZ, 0x1, UP0 ;  /* 0x00000001ff077887 */ /* 0x000fe40008000000 */
[----:B------:R-:W-:-:S04]  /*1d90*/  USEL UR29, UR4, URZ, UP0 ;  /* 0x000000ff041d7287 */ /* 0x000fc80008000000 */
[----:B------:R-:W-:Y:S01]  /*1da0*/  ULEA UR4, UR29, UR21, 0x3 ;  /* 0x000000151d047291 */ /* 0x000fe2000f8e18ff */
[----:B------:R-:W-:-:S04]  /*1db0*/  LOP3.LUT R12, R12, UR7, RZ, 0x3c, !PT ;  /* 0x000000070c0c7c12 */ /* 0x000fc8000f8e3cff */
[----:B-1----:R-:W-:-:S04]  /*1dc0*/  SHF.L.U32 R0, R12, 0x1f, RZ ;  /* 0x0000001f0c007819 */ /* 0x002fc800000006ff */
[----:B------:R1:W3:Y:S01]  /*1dd0*/  SYNCS.PHASECHK.TRANS64.TRYWAIT P1, [UR4+0x40], R0 ;  /* 0x00004000ff0075a7 */ /* 0x0002e20008021104 */
[----:B------:R-:W-:Y:S05]  /*1de0*/  @!P0 BRA `(.L_x_32) ;  /* 0x0000000000808947 */ /* 0x000fea0003800000 */
[----:B------:R-:W-:Y:S02]  /*1df0*/  USHF.L.U32 UR4, UR6, 0xd, URZ ;  /* 0x0000000d06047899 */ /* 0x000fe400080006ff */
[----:B------:R-:W-:Y:S02]  /*1e00*/  UIADD3 UR22, UP1, UPT, UR44, 0x80, URZ ;  /* 0x000000802c167890 */ /* 0x000fe4000ff3e0ff */
[----:B------:R-:W-:Y:S02]  /*1e10*/  ULOP3.LUT UR24, UR4, UR37, URZ, 0xfc, !UPT ;  /* 0x0000002504187292 */ /* 0x000fe4000f8efcff */
[----:B------:R-:W-:Y:S02]  /*1e20*/  UIADD3 UR14, UP0, UPT, UR44, 0x180, URZ ;  /* 0x000001802c0e7890 */ /* 0x000fe4000ff1e0ff */
[----:B------:R-:W-:Y:S02]  /*1e30*/  ULEA UR24, UR24, UR21, 0x1 ;  /* 0x0000001518187291 */ /* 0x000fe4000f8e08ff */
[----:B------:R-:W-:-:S02]  /*1e40*/  UIADD3 UR4, UPT, UPT, UR21, UR4, URZ ;  /* 0x0000000415047290 */ /* 0x000fc4000fffe0ff */
[----:B------:R-:W-:Y:S02]  /*1e50*/  UIADD3 UR34, UPT, UPT, UR26, -0x40, URZ ;  /* 0xffffffc01a227890 */ /* 0x000fe4000fffe0ff */
[----:B------:R-:W-:Y:S02]  /*1e60*/  ULOP3.LUT UR33, UR5, 0xfefffff8, URZ, 0xc0, !UPT ;  /* 0xfefffff805217892 */ /* 0x000fe4000f8ec0ff */
[----:B------:R-:W-:Y:S02]  /*1e70*/  UIADD3.X UR23, UPT, UPT, URZ, UR45, URZ, UP1, !UPT ;  /* 0x0000002dff177290 */ /* 0x000fe40008ffe4ff */
[----:B------:R-:W-:Y:S02]  /*1e80*/  UIADD3 UR32, UPT, UPT, UR24, 0x3300, URZ ;  /* 0x0000330018207890 */ /* 0x000fe4000fffe0ff */
[----:B------:R-:W-:Y:S02]  /*1e90*/  UPRMT UR7, URZ, 0x5410, UR31 ;  /* 0x00005410ff077896 */ /* 0x000fe4000800001f */
[----:B------:R-:W-:-:S02]  /*1ea0*/  UIADD3 UR24, UPT, UPT, UR24, 0x5300, URZ ;  /* 0x0000530018187890 */ /* 0x000fc4000fffe0ff */
[----:B------:R-:W-:Y:S02]  /*1eb0*/  UIADD3.X UR15, UPT, UPT, URZ, UR45, URZ, UP0, !UPT ;  /* 0x0000002dff0f7290 */ /* 0x000fe400087fe4ff */
[----:B------:R-:W-:Y:S02]  /*1ec0*/  UIADD3 UR16, UPT, UPT, UR4, 0x23300, URZ ;  /* 0x0002330004107890 */ /* 0x000fe4000fffe0ff */
[----:B------:R-:W-:Y:S01]  /*1ed0*/  UIADD3 UR8, UPT, UPT, UR4, 0x24300, URZ ;  /* 0x0002430004087890 */ /* 0x000fe2000fffe0ff */
[----:B------:R-:W-:Y:S01]  /*1ee0*/  UMOV UR40, 0x0 ;  /* 0x0000000000287882 */ /* 0x000fe20000000000 */
[----:B------:R-:W-:Y:S01]  /*1ef0*/  UMOV UR41, 0x10000000 ;  /* 0x1000000000297882 */ /* 0x000fe20000000000 */
[----:B------:R-:W-:Y:S01]  /*1f00*/  UMOV UR27, UR35 ;  /* 0x00000023001b7c82 */ /* 0x000fe20008000000 */
[----:B------:R-:W-:Y:S01]  /*1f10*/  UMOV UR28, UR36 ;  /* 0x00000024001c7c82 */ /* 0x000fe20008000000 */
[----:B------:R-:W-:Y:S01]  /*1f20*/  UMOV UR25, UR33 ;  /* 0x0000002100197c82 */ /* 0x000fe20008000000 */
[----:B------:R-:W-:Y:S01]  /*1f30*/  UMOV UR20, UR36 ;  /* 0x0000002400147c82 */ /* 0x000fe20008000000 */
[----:B------:R-:W-:Y:S01]  /*1f40*/  UMOV UR17, UR33 ;  /* 0x0000002100117c82 */ /* 0x000fe20008000000 */
[----:B------:R-:W-:Y:S01]  /*1f50*/  UMOV UR18, UR34 ;  /* 0x0000002200127c82 */ /* 0x000fe20008000000 */
[----:B------:R4:W-:Y:S01]  /*1f60*/  UTMALDG.3D.MULTICAST.2CTA [UR32], [UR22], UR7, desc[UR40] ;  /* 0x00002820160073b4 */ /* 0x0009e20008211807 */
[----:B------:R-:W-:Y:S01]  /*1f70*/  UMOV UR10, UR26 ;  /* 0x0000001a000a7c82 */ /* 0x000fe20008000000 */
[----:B------:R-:W-:Y:S01]  /*1f80*/  UMOV UR11, UR19 ;  /* 0x00000013000b7c82 */ /* 0x000fe20008000000 */
[----:B------:R-:W-:Y:S01]  /*1f90*/  UMOV UR12, UR36 ;  /* 0x00000024000c7c82 */ /* 0x000fe20008000000 */
[----:B------:R-:W-:Y:S01]  /*1fa0*/  UMOV UR9, UR33 ;  /* 0x0000002100097c82 */ /* 0x000fe20008000000 */
[----:B------:R4:W-:Y:S01]  /*1fb0*/  UTMALDG.3D.MULTICAST.2CTA [UR24], [UR22], UR7, desc[UR40] ;  /* 0x00002818160073b4 */ /* 0x0009e20008211807 */
[----:B------:R4:W-:Y:S01]  /*1fc0*/  UTMALDG.3D.2CTA [UR16], [UR14], desc[UR40] ;  /* 0x000028100e0075b4 */ /* 0x0009e20008211000 */
[----:B------:R4:W-:Y:S02]  /*1fd0*/  UTMALDG.3D.2CTA [UR8], [UR14], desc[UR40] ;  /* 0x000028080e0075b4 */ /* 0x0009e40008211000 */
[----:B----4-:R-:W-:Y:S01]  /*1fe0*/  NOP ;  /* 0x0000000000007918 */ /* 0x010fe20000000000 */
.L_x_32:
[----:B------:R-:W-:Y:S05]  /*1ff0*/  BSYNC.RECONVERGENT B0 ;  /* 0x0000000000007941 */ /* 0x000fea0003800200 */
.L_x_31:
[----:B------:R-:W-:Y:S01]  /*2000*/  UIADD3 UR26, UPT, UPT, UR26, 0x80, URZ ;  /* 0x000000801a1a7890 */ /* 0x000fe2000fffe0ff */
[----:B------:R-:W-:Y:S01]  /*2010*/  UMOV UR6, UR29 ;  /* 0x0000001d00067c82 */ /* 0x000fe20008000000 */
[----:B------:R-:W-:Y:S01]  /*2020*/  UMOV UR13, UR39 ;  /* 0x00000027000d7c82 */ /* 0x000fe20008000000 */
[----:B------:R-:W-:Y:S09]  /*2030*/  BRA.U UP2, `(.L_x_33) ;  /* 0xfffffff902fc7547 */ /* 0x000ff2000b83ffff */
.L_x_25:
[----:B------:R-:W-:Y:S01]  /*2040*/  ULEA UR4, UR29, UR21, 0x3 ;  /* 0x000000151d047291 */ /* 0x000fe2000f8e18ff */
[----:B-1----:R-:W-:Y:S01]  /*2050*/  SHF.L.U32 R0, R12, 0x1f, RZ ;  /* 0x0000001f0c007819 */ /* 0x002fe200000006ff */
[----:B------:R-:W-:Y:S01]  /*2060*/  @!P2 SYNCS.ARRIVE.TRANS64.A1T0 RZ, [UR21+0xb8], RZ ;  /* 0x0000b8ffffffa9a7 */ /* 0x000fe20008100015 */
[----:B------:R-:W-:-:S06]  /*2070*/  UISETP.GT.AND UP0, UPT, UR50, UR49, UPT ;  /* 0x000000313200728c */ /* 0x000fcc000bf04270 */
[----:B--23--:R1:W2:Y:S03]  /*2080*/  SYNCS.PHASECHK.TRANS64.TRYWAIT P1, [UR4+0x40], R0 ;  /* 0x00004000ff0075a7 */ /* 0x00c2a60008021104 */
[----:B------:R-:W-:Y:S05]  /*2090*/  BRA.U !UP0, `(.L_x_34) ;  /* 0x0000000508087547 */ /* 0x000fea000b800000 */
[----:B------:R-:W-:Y:S01]  /*20a0*/  UIADD3 UR30, UPT, UPT, UR53, UR13, URZ ;  /* 0x0000000d351e7290 */ /* 0x000fe2000fffe0ff */
[----:B------:R-:W-:-:S11]  /*20b0*/  UMOV UR7, UR29 ;  /* 0x0000001d00077c82 */ /* 0x000fd60008000000 */
.L_x_42:
[----:B------:R-:W-:Y:S01]  /*20c0*/  ULEA UR6, UR7, UR21, 0x3 ;  /* 0x0000001507067291 */ /* 0x000fe2000f8e18ff */
[----:B--2---:R-:W-:Y:S01]  /*20d0*/  @P4 MOV R2, 0xc000 ;  /* 0x0000c00000024802 */ /* 0x004fe20000000f00 */
[----:B--23--:R-:W-:Y:S10]  /*20e0*/  @P1 BRA `(.L_x_35) ;  /* 0x00000000000c1947 */ /* 0x00cff40003800000 */
[----:B------:R-:W-:-:S04]  /*20f0*/  SHF.L.U32 R3, R12, 0x1f, RZ ;  /* 0x0000001f0c037819 */ /* 0x000fc800000006ff */
[----:B------:R-:W2:Y:S02]  /*2100*/  SYNCS.PHASECHK.TRANS64.TRYWAIT P0, [UR6+0x40], R3 ;  /* 0x00004003ff0075a7 */ /* 0x000ea40008001106 */
[----:B--2---:R-:W-:Y:S05]  /*2110*/  @!P0 BRA `(.L_x_36) ;  /* 0x0000006000a88947 */ /* 0x004fea0003800000 */
.L_x_35:
[----:B------:R2:W-:Y:S01]  /*2120*/  @P4 SYNCS.ARRIVE.TRANS64 RZ, [UR6], R2 ;  /* 0x00000002ffff49a7 */ /* 0x0005e20008000006 */
[----:B------:R-:W-:-:S04]  /*2130*/  ULOP3.LUT UR4, UR38, 0x2, URZ, 0xfc, !UPT ;  /* 0x0000000226047892 */ /* 0x000fc8000f8efcff */
[----:B------:R-:W-:-:S09]  /*2140*/  UISETP.NE.AND UP0, UPT, UR4, 0x2, UPT ;  /* 0x000000020400788c */ /* 0x000fd2000bf05270 */
[----:B------:R-:W-:Y:S05]  /*2150*/  BRA.U UP0, `(.L_x_37) ;  /* 0x0000000100047547 */ /* 0x000fea000b800000 */
[----:B------:R-:W-:Y:S05]  /*2160*/  BPT.TRAP 0x1 ;  /* 0x000000040000795c */ /* 0x000fea0000300000 */
.L_x_37:
[----:B------:R-:W-:Y:S04]  /*2170*/  BSSY.RECONVERGENT B0, `(.L_x_38) ;  /* 0x0000003000007945 */ /* 0x000fe80003800200 */
[----:B------:R-:W-:Y:S05]  /*2180*/  @!P3 BRA `(.L_x_39) ;  /* 0x000000000004b947 */ /* 0x000fea0003800000 */
[----:B------:R-:W-:Y:S05]  /*2190*/  BPT.TRAP 0x1 ;  /* 0x000000040000795c */ /* 0x000fea0000300000 */
.L_x_39:
[----:B------:R-:W-:Y:S05]  /*21a0*/  BSYNC.RECONVERGENT B0 ;  /* 0x0000000000007941 */ /* 0x000fea0003800200 */
.L_x_38:
        /* <DEDUP_REMOVED lines=14> */
[----:B------:R-:W-:Y:S02]  /*2290*/  USHF.L.U32 UR34, UR13, 0x7, URZ ;  /* 0x000000070d227899 */ /* 0x000fe400080006ff */
[----:B------:R-:W-:Y:S02]  /*22a0*/  ULEA UR24, UR24, UR21, 0x1 ;  /* 0x0000001518187291 */ /* 0x000fe4000f8e08ff */
[----:B------:R-:W-:-:S02]  /*22b0*/  UIADD3 UR22, UP0, UPT, UR44, 0x180, URZ ;  /* 0x000001802c167890 */ /* 0x000fc4000ff1e0ff */
[----:B------:R-:W-:Y:S02]  /*22c0*/  UIADD3 UR4, UPT, UPT, UR21, UR4, URZ ;  /* 0x0000000415047290 */ /* 0x000fe4000fffe0ff */
[----:B------:R-:W-:Y:S02]  /*22d0*/  ULOP3.LUT UR33, UR6, 0xfefffff8, URZ, 0xc0, !UPT ;  /* 0xfefffff806217892 */ /* 0x000fe4000f8ec0ff */
[----:B------:R-:W-:Y:S02]  /*22e0*/  UIADD3.X UR15, UPT, UPT, URZ, UR45, URZ, UP1, !UPT ;  /* 0x0000002dff0f7290 */ /* 0x000fe40008ffe4ff */
[----:B------:R-:W-:Y:S02]  /*22f0*/  UIADD3 UR32, UPT, UPT, UR24, 0x3300, URZ ;  /* 0x0000330018207890 */ /* 0x000fe4000fffe0ff */
[----:B------:R-:W-:Y:S02]  /*2300*/  UPRMT UR5, URZ, 0x5410, UR31 ;  /* 0x00005410ff057896 */ /* 0x000fe4000800001f */
[----:B------:R-:W-:-:S02]  /*2310*/  UIADD3 UR26, UPT, UPT, UR34, 0x40, URZ ;  /* 0x00000040221a7890 */ /* 0x000fc4000fffe0ff */
[----:B------:R-:W-:Y:S02]  /*2320*/  UIADD3 UR24, UPT, UPT, UR24, 0x5300, URZ ;  /* 0x0000530018187890 */ /* 0x000fe4000fffe0ff */
        /* <DEDUP_REMOVED lines=20> */
.L_x_41:
[----:B------:R-:W-:Y:S05]  /*2470*/  BSYNC.RECONVERGENT B0 ;  /* 0x0000000000007941 */ /* 0x000fea0003800200 */
.L_x_40:
[----:B------:R-:W-:Y:S01]  /*2480*/  UIADD3 UR13, UPT, UPT, UR13, 0x1, URZ ;  /* 0x000000010d0d7890 */ /* 0x000fe2000fffe0ff */
[----:B------:R-:W-:-:S03]  /*2490*/  UMOV UR7, UR29 ;  /* 0x0000001d00077c82 */ /* 0x000fc60008000000 */
[----:B------:R-:W-:-:S09]  /*24a0*/  UISETP.NE.AND UP0, UPT, UR13, UR30, UPT ;  /* 0x0000001e0d00728c */ /* 0x000fd2000bf05270 */
[----:B------:R-:W-:Y:S05]  /*24b0*/  BRA.U UP0, `(.L_x_42) ;  /* 0xfffffffd00007547 */ /* 0x000fea000b83ffff */
.L_x_34:
[C---:B------:R-:W-:Y:S01]  /*24c0*/  LEA R3, R11.reuse, UR21, 0x3 ;  /* 0x000000150b037c11 */ /* 0x040fe2000f8e18ff */
[----:B------:R-:W-:Y:S01]  /*24d0*/  NOP ;  /* 0x0000000000007918 */ /* 0x000fe20000000000 */
[----:B-1----:R-:W-:Y:S02]  /*24e0*/  SHF.L.U32 R0, R10, 0x1f, RZ ;  /* 0x0000001f0a007819 */ /* 0x002fe400000006ff */
[----:B------:R-:W-:Y:S02]  /*24f0*/  LEA R4, R11, UR21, 0x4 ;  /* 0x000000150b047c11 */ /* 0x000fe4000f8e20ff */
[----:B------:R-:W1:Y:S02]  /*2500*/  SYNCS.PHASECHK.TRANS64.TRYWAIT P0, [R3+URZ+0xc0], R0 ;  /* 0x0000c000030075a7 */ /* 0x000e6400080011ff */
[----:B-1----:R-:W-:Y:S05]  /*2510*/  @!P0 BRA `(.L_x_43) ;  /* 0x0000005c00c08947 */ /* 0x002fea0003800000 */
.L_x_144:
[----:B------:R-:W4:Y:S01]  /*2520*/  LDS.128 R4, [R4+0x150] ;  /* 0x0001500004047984 */ /* 0x000f220000000c00 */
[----:B------:R-:W-:Y:S01]  /*2530*/  UISETP.GE.AND UP0, UPT, UR42, 0x1, UPT ;  /* 0x000000012a00788c */ /* 0x000fe2000bf06270 */
[----:B------:R-:W-:Y:S01]  /*2540*/  @!PT LDS RZ, [RZ] ;  /* 0x00000000fffff984 */ /* 0x000fe20000000800 */
[----:B------:R-:W-:Y:S01]  /*2550*/  @!PT LDS RZ, [RZ] ;  /* 0x00000000fffff984 */ /* 0x000fe20000000800 */
[----:B------:R-:W-:Y:S01]  /*2560*/  @!PT LDS RZ, [RZ] ;  /* 0x00000000fffff984 */ /* 0x000fe20000000800 */
[----:B------:R-:W-:Y:S01]  /*2570*/  @!PT LDS RZ, [RZ] ;  /* 0x00000000fffff984 */ /* 0x000fe20000000800 */
[----:B------:R1:W-:Y:S06]  /*2580*/  MEMBAR.ALL.CTA ;  /* 0x0000000000007992 */ /* 0x0003ec0000008000 */
[----:B-1----:R-:W1:Y:S01]  /*2590*/  FENCE.VIEW.ASYNC.S ;  /* 0x00000000000073c6 */ /* 0x002e620000000000 */
[----:B----4-:R-:W-:-:S13]  /*25a0*/  LOP3.LUT P0, RZ, R6, 0x1, RZ, 0xc0, !PT ;  /* 0x0000000106ff7812 */ /* 0x010fda000780c0ff */
[----:B-1----:R-:W-:Y:S01]  /*25b0*/  VOTEU.ANY UP1, P0 ;  /* 0x0000000000ff7886 */ /* 0x002fe20000020100 */
[----:B------:R-:W-:-:S13]  /*25c0*/  PLOP3.LUT P0, PT, PT, PT, UP1, 0x80, 0x8 ;  /* 0x000000000008781c */ /* 0x000fda0003f0f018 */
[----:B------:R-:W-:Y:S02]  /*25d0*/  @P0 LOP3.LUT R0, R5, 0xffff, RZ, 0xc0, !PT ;  /* 0x0000ffff05000812 */ /* 0x000fe400078ec0ff */
[----:B--2---:R-:W-:Y:S02]  /*25e0*/  @P0 MOV R2, R4 ;  /* 0x0000000400020202 */ /* 0x004fe40000000f00 */
[----:B------:R-:W-:Y:S01]  /*25f0*/  @P0 R2UR UR5, R0 ;  /* 0x00000000000502ca */ /* 0x000fe200000e0000 */
[----:B------:R-:W-:Y:S01]  /*2600*/  VIADD R0, R3, 0xd0 ;  /* 0x000000d003007836 */ /* 0x000fe20000000000 */
[----:B------:R-:W-:Y:S02]  /*2610*/  @P0 SHF.R.U32.HI R4, RZ, 0x10, R5 ;  /* 0x00000010ff040819 */ /* 0x000fe40000011605 */
[----:B------:R-:W-:Y:S02]  /*2620*/  @P0 R2UR UR6, R2 ;  /* 0x00000000020602ca */ /* 0x000fe400000e0000 */
[----:B------:R-:W-:-:S02]  /*2630*/  PRMT R0, RZ, 0x654, R0 ;  /* 0x00000654ff007816 */ /* 0x000fc40000000000 */
[----:B------:R-:W-:Y:S02]  /*2640*/  @P0 R2UR UR4, R4 ;  /* 0x00000000040402ca */ /* 0x000fe400000e0000 */
[----:B------:R1:W-:Y:S03]  /*2650*/  SYNCS.ARRIVE.TRANS64.RED.A1T0 RZ, [R0+URZ], RZ ;  /* 0x000000ff00ff79a7 */ /* 0x0003e600081004ff */
[----:B------:R-:W-:-:S04]  /*2660*/  @UP1 UMOV UR43, UR5 ;  /* 0x00000005002b1c82 */ /* 0x000fc80008000000 */
[----:B------:R-:W-:-:S04]  /*2670*/  @UP1 UMOV UR46, UR6 ;  /* 0x00000006002e1c82 */ /* 0x000fc80008000000 */
[----:B------:R-:W-:Y:S01]  /*2680*/  @UP1 UMOV UR36, UR4 ;  /* 0x0000000400241c82 */ /* 0x000fe20008000000 */
[----:B------:R-:W-:Y:S05]  /*2690*/  BRA.U !UP0, `(.L_x_44) ;  /* 0x0000000108d47547 */ /* 0x000fea000b800000 */
[----:B------:R-:W2:Y:S01]  /*26a0*/  LDCU.128 UR12, c[0x0][0xb10] ;  /* 0x00016200ff0c77ac */ /* 0x000ea20008000c00 */
[----:B------:R-:W4:Y:S01]  /*26b0*/  LDCU UR22, c[0x0][0xb20] ;  /* 0x00016400ff1677ac */ /* 0x000f220008000800 */
[----:B------:R-:W3:Y:S01]  /*26c0*/  LDCU UR20, c[0x0][0xb0c] ;  /* 0x00016180ff1477ac */ /* 0x000ee20008000800 */
[----:B------:R-:W1:Y:S01]  /*26d0*/  LDCU.64 UR8, c[0x0][0xb28] ;  /* 0x00016500ff0877ac */ /* 0x000e620008000a00 */
[----:B------:R-:W-:Y:S02]  /*26e0*/  UISETP.NE.AND UP3, UPT, UR42, 0x1, UPT ;  /* 0x000000012a00788c */ /* 0x000fe4000bf65270 */
[----:B--2---:R-:W-:Y:S02]  /*26f0*/  UIMAD.WIDE.U32 UR6, UR47, UR15, URZ ;  /* 0x0000000f2f0672a5 */ /* 0x004fe4000f8e00ff */
[----:B------:R-:W-:Y:S02]  /*2700*/  UIMAD.WIDE.U32 UR4, UR48, UR12, URZ ;  /* 0x0000000c300472a5 */ /* 0x000fe4000f8e00ff */
[----:B------:R-:W-:-:S02]  /*2710*/  UISETP.NE.AND UP0, UPT, UR14, 0x1, UPT ;  /* 0x000000010e00788c */ /* 0x000fc4000bf05270 */
[----:B------:R-:W-:Y:S01]  /*2720*/  UIMAD.WIDE.U32 UR18, UR43, UR15, URZ ;  /* 0x0000000f2b1272a5 */ /* 0x000fe2000f8e00ff */
[----:B------:R-:W-:Y:S02]  /*2730*/  UMOV UR6, UR7 ;  /* 0x0000000700067c82 */ /* 0x000fe40008000000 */
[----:B------:R-:W-:Y:S01]  /*2740*/  UMOV UR4, UR5 ;  /* 0x0000000500047c82 */ /* 0x000fe20008000000 */
[----:B----4-:R-:W-:Y:S02]  /*2750*/  USHF.R.U32.HI UR6, URZ, UR22, UR6 ;  /* 0x00000016ff067299 */ /* 0x010fe40008011606 */
[----:B---3--:R-:W-:Y:S02]  /*2760*/  UISETP.NE.AND UP2, UPT, UR20, 0x1, UPT ;  /* 0x000000011400788c */ /* 0x008fe4000bf45270 */
[----:B------:R-:W-:Y:S02]  /*2770*/  USHF.R.U32.HI UR4, URZ, UR13, UR4 ;  /* 0x0000000dff047299 */ /* 0x000fe40008011604 */
[----:B------:R-:W-:-:S02]  /*2780*/  USEL UR5, UR47, UR6, !UP0 ;  /* 0x000000062f057287 */ /* 0x000fc4000c000000 */
[----:B------:R-:W-:Y:S02]  /*2790*/  USEL UR6, UR48, UR4, !UP2 ;  /* 0x0000000430067287 */ /* 0x000fe4000d000000 */
[----:B-1----:R-:W-:Y:S01]  /*27a0*/  UIMAD.WIDE.U32 UR10, UR5, UR8, URZ ;  /* 0x00000008050a72a5 */ /* 0x002fe2000f8e00ff */
[----:B------:R-:W-:Y:S01]  /*27b0*/  UMOV UR4, UR19 ;  /* 0x0000001300047c82 */ /* 0x000fe20008000000 */
[----:B------:R-:W-:Y:S02]  /*27c0*/  UIMAD.WIDE.U32 UR16, UR46, UR12, URZ ;  /* 0x0000000c2e1072a5 */ /* 0x000fe4000f8e00ff */
[----:B------:R-:W-:-:S03]  /*27d0*/  UIMAD.WIDE.U32 UR18, UR6, UR8, URZ ;  /* 0x00000008061272a5 */ /* 0x000fc6000f8e00ff */
[----:B------:R-:W-:Y:S01]  /*27e0*/  UMOV UR10, UR11 ;  /* 0x0000000b000a7c82 */ /* 0x000fe20008000000 */
[----:B------:R-:W-:Y:S02]  /*27f0*/  USHF.R.U32.HI UR4, URZ, UR22, UR4 ;  /* 0x00000016ff047299 */ /* 0x000fe40008011604 */
[----:B------:R-:W-:Y:S01]  /*2800*/  @UP3 USHF.R.U32.HI UR5, URZ, UR9, UR10 ;  /* 0x00000009ff053299 */ /* 0x000fe2000801160a */
[----:B------:R-:W-:Y:S01]  /*2810*/  UMOV UR16, UR17 ;  /* 0x0000001100107c82 */ /* 0x000fe20008000000 */
[----:B------:R-:W-:Y:S01]  /*2820*/  UMOV UR18, UR19 ;  /* 0x0000001300127c82 */ /* 0x000fe20008000000 */
[----:B------:R-:W-:Y:S02]  /*2830*/  USHF.R.U32.HI UR13, URZ, UR13, UR16 ;  /* 0x0000000dff0d7299 */ /* 0x000fe40008011610 */
[----:B------:R-:W-:Y:S02]  /*2840*/  USEL UR4, UR43, UR4, !UP0 ;  /* 0x000000042b047287 */ /* 0x000fe4000c000000 */
[----:B------:R-:W-:-:S02]  /*2850*/  @UP3 USHF.R.U32.HI UR6, URZ, UR9, UR18 ;  /* 0x00000009ff063299 */ /* 0x000fc40008011612 */
[----:B------:R-:W-:Y:S02]  /*2860*/  UIMAD UR7, UR42, UR5, URZ ;  /* 0x000000052a0772a4 */ /* 0x000fe4000f8e02ff */
[----:B------:R-:W-:Y:S02]  /*2870*/  USEL UR5, UR46, UR13, !UP2 ;  /* 0x0000000d2e057287 */ /* 0x000fe4000d000000 */
[----:B------:R-:W-:Y:S02]  /*2880*/  UIMAD UR10, UR42, UR6, URZ ;  /* 0x000000062a0a72a4 */ /* 0x000fe4000f8e02ff */
[----:B------:R-:W-:Y:S02]  /*2890*/  UISETP.GE.AND UP0, UPT, UR4, UR7, UPT ;  /* 0x000000070400728c */ /* 0x000fe4000bf06270 */
[----:B------:R-:W-:Y:S02]  /*28a0*/  UIMAD.WIDE.U32 UR12, UR4, UR8, URZ ;  /* 0x00000008040c72a5 */ /* 0x000fe4000f8e00ff */
[----:B------:R-:W-:-:S02]  /*28b0*/  UISETP.GE.OR UP0, UPT, UR5, UR10, UP0 ;  /* 0x0000000a0500728c */ /* 0x000fc40008706670 */
        /* <DEDUP_REMOVED lines=19> */
.L_x_44:
[----:B------:R-:W2:Y:S02]  /*29f0*/  LDCU UR4, c[0x0][0xb30] ;  /* 0x00016600ff0477ac */ /* 0x000ea40008000800 */
[----:B--2---:R-:W-:-:S09]  /*2a00*/  UISETP.NE.AND UP0, UPT, UR4, 0x1, UPT ;  /* 0x000000010400788c */ /* 0x004fd2000bf05270 */
[----:B------:R-:W-:Y:S05]  /*2a10*/  BRA.U UP0, `(.L_x_45) ;  /* 0x0000000100447547 */ /* 0x000fea000b800000 */
[----:B------:R-:W2:Y:S01]  /*2a20*/  LDCU.128 UR8, c[0x0][0xb10] ;  /* 0x00016200ff0877ac */ /* 0x000ea20008000c00 */
[----:B------:R-:W4:Y:S01]  /*2a30*/  LDCU UR12, c[0x0][0xb0c] ;  /* 0x00016180ff0c77ac */ /* 0x000f220008000800 */
[----:B------:R-:W1:Y:S01]  /*2a40*/  LDCU UR13, c[0x0][0xb20] ;  /* 0x00016400ff0d77ac */ /* 0x000e620008000800 */
[----:B--2---:R-:W-:Y:S02]  /*2a50*/  UIMAD.WIDE.U32 UR6, UR46, UR8, URZ ;  /* 0x000000082e0672a5 */ /* 0x004fe4000f8e00ff */
[----:B------:R-:W-:Y:S02]  /*2a60*/  UIMAD.WIDE.U32 UR4, UR43, UR11, URZ ;  /* 0x0000000b2b0472a5 */ /* 0x000fe4000f8e00ff */
[----:B----4-:R-:W-:Y:S02]  /*2a70*/  UISETP.NE.AND UP2, UPT, UR12, 0x1, UPT ;  /* 0x000000010c00788c */ /* 0x010fe4000bf45270 */
[----:B------:R-:W-:Y:S01]  /*2a80*/  UISETP.NE.AND UP0, UPT, UR10, 0x1, UPT ;  /* 0x000000010a00788c */ /* 0x000fe2000bf05270 */
[----:B------:R-:W-:-:S02]  /*2a90*/  UMOV UR6, UR7 ;  /* 0x0000000700067c82 */ /* 0x000fc40008000000 */
[----:B------:R-:W-:Y:S01]  /*2aa0*/  UMOV UR4, UR5 ;  /* 0x0000000500047c82 */ /* 0x000fe20008000000 */
[----:B------:R-:W-:Y:S02]  /*2ab0*/  USHF.R.U32.HI UR9, URZ, UR9, UR6 ;  /* 0x00000009ff097299 */ /* 0x000fe40008011606 */
[----:B-1----:R-:W-:Y:S02]  /*2ac0*/  USHF.R.U32.HI UR4, URZ, UR13, UR4 ;  /* 0x0000000dff047299 */ /* 0x002fe40008011604 */
[----:B------:R-:W-:Y:S02]  /*2ad0*/  USEL UR5, UR46, UR9, !UP2 ;  /* 0x000000092e057287 */ /* 0x000fe4000d000000 */
[----:B------:R-:W-:-:S04]  /*2ae0*/  USEL UR4, UR43, UR4, !UP0 ;  /* 0x000000042b047287 */ /* 0x000fc8000c000000 */
[----:B------:R-:W-:Y:S02]  /*2af0*/  UIADD3 UR6, UPT, UPT, UR5, -UR4, URZ ;  /* 0x8000000405067290 */ /* 0x000fe4000fffe0ff */
[----:B------:R-:W-:Y:S02]  /*2b00*/  UIADD3 UR4, UPT, UPT, -UR5, UR4, URZ ;  /* 0x0000000405047290 */ /* 0x000fe4000fffe1ff */
[----:B------:R-:W-:Y:S02]  /*2b10*/  UIMAD UR43, UR6, UR10, UR43 ;  /* 0x0000000a062b72a4 */ /* 0x000fe4000f8e022b */
[----:B------:R-:W-:-:S12]  /*2b20*/  UIMAD UR46, UR4, UR12, UR46 ;  /* 0x0000000c042e72a4 */ /* 0x000fd8000f8e022e */
.L_x_45:
[----:B------:R-:W-:Y:S01]  /*2b30*/  VIADD R11, R11, 0x1 ;  /* 0x000000010b0b7836 */ /* 0x000fe20000000000 */
[----:B------:R-:W-:Y:S02]  /*2b40*/  R2UR UR5, R51 ;  /* 0x00000000330572ca */ /* 0x000fe400000e0000 */
[----:B------:R-:W-:Y:S02]  /*2b50*/  R2UR UR4, R50 ;  /* 0x00000000320472ca */ /* 0x000fe400000e0000 */
[C---:B------:R-:W-:Y:S02]  /*2b60*/  ISETP.NE.AND P0, PT, R11.reuse, 0x2, PT ;  /* 0x000000020b00780c */ /* 0x040fe40003f05270 */
[----:B------:R-:W-:Y:S02]  /*2b70*/  PLOP3.LUT P2, PT, PT, PT, PT, 0x80, 0x8 ;  /* 0x000000000008781c */ /* 0x000fe40003f4f070 */
[----:B-1----:R-:W-:Y:S02]  /*2b80*/  SEL R0, RZ, 0x1, P0 ;  /* 0x00000001ff007807 */ /* 0x002fe40000000000 */
[----:B------:R-:W-:-:S02]  /*2b90*/  SEL R11, R11, RZ, P0 ;  /* 0x000000ff0b0b7207 */ /* 0x000fc40000000000 */
[----:B------:R-:W-:Y:S01]  /*2ba0*/  LOP3.LUT R10, R10, R0, RZ, 0x3c, !PT ;  /* 0x000000000a0a7212 */ /* 0x000fe200078e3cff */
[----:B------:R-:W-:Y:S02]  /*2bb0*/  UIADD3 UR20, UPT, UPT, UR46, UR5, URZ ;  /* 0x000000052e147290 */ /* 0x000fe4000fffe0ff */
[----:B------:R-:W-:Y:S01]  /*2bc0*/  UIADD3 UR26, UPT, UPT, UR43, UR4, URZ ;  /* 0x000000042b1a7290 */ /* 0x000fe2000fffe0ff */
[----:B------:R-:W-:Y:S11]  /*2bd0*/  BRA.U UP1, `(.L_x_46) ;  /* 0xffffffed01947547 */ /* 0x000ff6000b83ffff */
[----:B------:R-:W-:Y:S01]  /*2be0*/  UIADD3 UR21, UPT, UPT, UR21, 0x40, URZ ;  /* 0x0000004015157890 */ /* 0x000fe2000fffe0ff */
[----:B------:R-:W-:-:S03]  /*2bf0*/  SHF.L.U32 R2, R12, 0x1f, RZ ;  /* 0x0000001f0c027819 */ /* 0x000fc600000006ff */
[----:B------:R-:W-:-:S09]  /*2c00*/  ULEA UR4, UR29, UR21, 0x3 ;  /* 0x000000151d047291 */ /* 0x000fd2000f8e18ff */
[----:B------:R-:W1:Y:S02]  /*2c10*/  SYNCS.PHASECHK.TRANS64.TRYWAIT P0, [UR4], R2 ;  /* 0x00000002ff0075a7 */ /* 0x000e640008001104 */
[----:B-1----:R-:W-:Y:S05]  /*2c20*/  @!P0 BRA `(.L_x_47) ;  /* 0x0000005800108947 */ /* 0x002fea0003800000 */
.L_x_146:
[----:B------:R-:W-:-:S04]  /*2c30*/  UIADD3 UR4, UPT, UPT, UR29, 0x1, URZ ;  /* 0x000000011d047890 */ /* 0x000fc8000fffe0ff */
[----:B------:R-:W-:-:S04]  /*2c40*/  UISETP.NE.AND UP0, UPT, UR4, 0x8, UPT ;  /* 0x000000080400788c */ /* 0x000fc8000bf05270 */
[----:B------:R-:W-:Y:S02]  /*2c50*/  USEL UR6, URZ, 0x1, UP0 ;  /* 0x00000001ff067887 */ /* 0x000fe40008000000 */
[----:B------:R-:W-:-:S04]  /*2c60*/  USEL UR4, UR4, URZ, UP0 ;  /* 0x000000ff04047287 */ /* 0x000fc80008000000 */
[----:B------:R-:W-:Y:S01]  /*2c70*/  ULEA UR5, UR4, UR21, 0x3 ;  /* 0x0000001504057291 */ /* 0x000fe2000f8e18ff */
[----:B-1----:R-:W-:-:S04]  /*2c80*/  LOP3.LUT R2, R12, UR6, RZ, 0x3c, !PT ;  /* 0x000000060c027c12 */ /* 0x002fc8000f8e3cff */
[----:B------:R-:W-:-:S04]  /*2c90*/  SHF.L.U32 R3, R2, 0x1f, RZ ;  /* 0x0000001f02037819 */ /* 0x000fc800000006ff */
[----:B------:R-:W1:Y:S02]  /*2ca0*/  SYNCS.PHASECHK.TRANS64.TRYWAIT P0, [UR5], R3 ;  /* 0x00000003ff0075a7 */ /* 0x000e640008001105 */
[----:B-1----:R-:W-:Y:S05]  /*2cb0*/  @!P0 BRA `(.L_x_48) ;  /* 0x0000005800048947 */ /* 0x002fea0003800000 */
.L_x_148:
[----:B------:R-:W-:-:S04]  /*2cc0*/  UIADD3 UR4, UPT, UPT, UR4, 0x1, URZ ;  /* 0x0000000104047890 */ /* 0x000fc8000fffe0ff */
[----:B------:R-:W-:-:S04]  /*2cd0*/  UISETP.NE.AND UP0, UPT, UR4, 0x8, UPT ;  /* 0x000000080400788c */ /* 0x000fc8000bf05270 */
[----:B------:R-:W-:Y:S02]  /*2ce0*/  USEL UR6, URZ, 0x1, UP0 ;  /* 0x00000001ff067887 */ /* 0x000fe40008000000 */
[----:B------:R-:W-:-:S04]  /*2cf0*/  USEL UR4, UR4, URZ, UP0 ;  /* 0x000000ff04047287 */ /* 0x000fc80008000000 */
[----:B------:R-:W-:Y:S01]  /*2d00*/  ULEA UR5, UR4, UR21, 0x3 ;  /* 0x0000001504057291 */ /* 0x000fe2000f8e18ff */
[----:B------:R-:W-:-:S04]  /*2d10*/  LOP3.LUT R2, R2, UR6, RZ, 0x3c, !PT ;  /* 0x0000000602027c12 */ /* 0x000fc8000f8e3cff */
[----:B-1----:R-:W-:-:S04]  /*2d20*/  SHF.L.U32 R3, R2, 0x1f, RZ ;  /* 0x0000001f02037819 */ /* 0x002fc800000006ff */
[----:B------:R-:W1:Y:S02]  /*2d30*/  SYNCS.PHASECHK.TRANS64.TRYWAIT P0, [UR5], R3 ;  /* 0x00000003ff0075a7 */ /* 0x000e640008001105 */
[----:B-1----:R-:W-:Y:S05]  /*2d40*/  @!P0 BRA `(.L_x_49) ;  /* 0x0000005400f88947 */ /* 0x002fea0003800000 */
.L_x_150:
        /* <DEDUP_REMOVED lines=9> */
.L_x_152:
        /* <DEDUP_REMOVED lines=9> */
.L_x_154:
        /* <DEDUP_REMOVED lines=9> */
.L_x_156:
        /* <DEDUP_REMOVED lines=9> */
.L_x_158:
[----:B------:R-:W-:-:S04]  /*2f90*/  UIADD3 UR4, UPT, UPT, UR4, 0x1, URZ ;  /* 0x0000000104047890 */ /* 0x000fc8000fffe0ff */
[----:B------:R-:W-:-:S04]  /*2fa0*/  UISETP.NE.AND UP0, UPT, UR4, 0x8, UPT ;  /* 0x000000080400788c */ /* 0x000fc8000bf05270 */
[----:B------:R-:W-:Y:S02]  /*2fb0*/  USEL UR5, URZ, 0x1, UP0 ;  /* 0x00000001ff057887 */ /* 0x000fe40008000000 */
[----:B------:R-:W-:-:S04]  /*2fc0*/  USEL UR4, UR4, URZ, UP0 ;  /* 0x000000ff04047287 */ /* 0x000fc80008000000 */
[----:B------:R-:W-:Y:S01]  /*2fd0*/  ULEA UR4, UR4, UR21, 0x3 ;  /* 0x0000001504047291 */ /* 0x000fe2000f8e18ff */
[----:B------:R-:W-:-:S04]  /*2fe0*/  LOP3.LUT R2, R2, UR5, RZ, 0x3c, !PT ;  /* 0x0000000502027c12 */ /* 0x000fc8000f8e3cff */
[----:B------:R-:W-:Y:S01]  /*2ff0*/  SHF.L.U32 R2, R2, 0x1f, RZ ;  /* 0x0000001f02027819 */ /* 0x000fe200000006ff */
[----:B-1----:R-:W-:-:S07]  /*3000*/  IMAD.U32 R0, RZ, RZ, UR4 ;  /* 0x00000004ff007e24 */ /* 0x002fce000f8e00ff */
.L_x_54:
[----:B-1----:R1:W2:Y:S02]  /*3010*/  SYNCS.PHASECHK.TRANS64.TRYWAIT P0, [R0+URZ], R2 ;  /* 0x00000002000075a7 */ /* 0x0022a400080011ff */
[----:B--2---:R-:W-:Y:S05]  /*3020*/  @!P0 NANOSLEEP.SYNCS 0x989680 ;  /* 0x009896800000895d */ /* 0x004fea0003900000 */
[----:B------:R-:W2:Y:S02]  /*3030*/  @!P0 SYNCS.PHASECHK.TRANS64 P0, [R0+URZ], R2 ;  /* 0x00000002000085a7 */ /* 0x000ea400080010ff */
[----:B--2---:R-:W-:Y:S05]  /*3040*/  @P0 EXIT ;  /* 0x000000000000094d */ /* 0x004fea0003800000 */
[----:B------:R-:W-:Y:S05]  /*3050*/  BRA `(.L_x_54) ;  /* 0xfffffffc00ec7947 */ /* 0x000fea000383ffff */
.L_x_22:
[----:B------:R-:W-:-:S04]  /*3060*/  UISETP.NE.AND UP0, UPT, UR55, URZ, UPT ;  /* 0x000000ff3700728c */ /* 0x000fc8000bf05270 */
[----:B------:R-:W-:-:S09]  /*3070*/  UISETP.NE.OR UP0, UPT, UR18, 0x1, UP0 ;  /* 0x000000011200788c */ /* 0x000fd20008705670 */
[----:B------:R-:W-:Y:S05]  /*3080*/  BRA.U UP0, `(.L_x_55) ;  /* 0x0000000500487547 */ /* 0x000fea000b800000 */
[----:B------:R-:W-:Y:S01]  /*3090*/  ISETP.GE.U32.AND P2, PT, R3, 0x4, PT ;  /* 0x000000040300780c */ /* 0x000fe20003f46070 */
[----:B------:R-:W-:Y:S01]  /*30a0*/  IMAD.MOV.U32 R12, RZ, RZ, 0x1 ;  /* 0x00000001ff0c7424 */ /* 0x000fe200078e00ff */
[----:B------:R-:W-:Y:S02]  /*30b0*/  CS2R R10, SRZ ;  /* 0x00000000000a7805 */ /* 0x000fe4000001ff00 */
[----:B------:R-:W-:Y:S01]  /*30c0*/  CS2R R8, SRZ ;  /* 0x0000000000087805 */ /* 0x000fe2000001ff00 */
[----:B------:R-:W-:Y:S01]  /*30d0*/  UMOV UR6, 0x400 ;  /* 0x0000040000067882 */ /* 0x000fe20000000000 */
[----:B------:R-:W-:Y:S01]  /*30e0*/  UMOV UR5, URZ ;  /* 0x000000ff00057c82 */ /* 0x000fe20008000000 */
[----:B------:R-:W-:-:S12]  /*30f0*/  ULEA UR6, UR55, UR6, 0x18 ;  /* 0x0000000637067291 */ /* 0x000fd8000f8ec0ff */
.L_x_59:
[----:B------:R-:W-:Y:S02]  /*3100*/  LEA R0, R8, UR6, 0x3 ;  /* 0x0000000608007c11 */ /* 0x000fe4000f8e18ff */
[----:B------:R-:W-:-:S03]  /*3110*/  SHF.L.U32 R4, R9, 0x1f, RZ ;  /* 0x0000001f09047819 */ /* 0x000fc600000006ff */
[----:B------:R-:W-:Y:S01]  /*3120*/  VIADD R5, R0, 0x130 ;  /* 0x0000013000057836 */ /* 0x000fe20000000000 */
[----:B------:R-:W1:Y:S02]  /*3130*/  SYNCS.PHASECHK.TRANS64.TRYWAIT P0, [R0+URZ+0x120], R4 ;  /* 0x00012004000075a7 */ /* 0x000e6400080011ff */
[----:B-1----:R-:W-:Y:S05]  /*3140*/  @!P0 BRA `(.L_x_56) ;  /* 0x0000005400708947 */ /* 0x002fea0003800000 */
.L_x_159:
[----:B------:R-:W-:Y:S01]  /*3150*/  ULEA UR4, UR5, UR6, 0x3 ;  /* 0x0000000605047291 */ /* 0x000fe2000f8e18ff */
[----:B-1----:R-:W-:Y:S01]  /*3160*/  PRMT R0, RZ, 0x654, R5 ;  /* 0x00000654ff007816 */ /* 0x002fe20000000005 */
[----:B------:R-:W-:Y:S01]  /*3170*/  @!P2 IMAD.MOV.U32 R4, RZ, RZ, 0x10 ;  /* 0x00000010ff04a424 */ /* 0x000fe200078e00ff */
[----:B------:R-:W-:Y:S01]  /*3180*/  SHF.L.U32 R5, R12, 0x1f, RZ ;  /* 0x0000001f0c057819 */ /* 0x000fe200000006ff */
[----:B------:R-:W-:Y:S01]  /*3190*/  UIADD3 UR7, UPT, UPT, UR4, 0xc0, URZ ;  /* 0x000000c004077890 */ /* 0x000fe2000fffe0ff */
[----:B------:R1:W-:Y:S05]  /*31a0*/  SYNCS.ARRIVE.TRANS64.RED.A1T0 RZ, [R0+URZ], RZ ;  /* 0x000000ff00ff79a7 */ /* 0x0003ea00081004ff */
[----:B------:R-:W-:Y:S01]  /*31b0*/  IMAD.U32 R6, RZ, RZ, UR7 ;  /* 0x00000007ff067e24 */ /* 0x000fe2000f8e00ff */
[----:B------:R-:W2:Y:S04]  /*31c0*/  SYNCS.PHASECHK.TRANS64.TRYWAIT P0, [UR4+0xd0], R5 ;  /* 0x0000d005ff0075a7 */ /* 0x000ea80008001104 */
[----:B------:R-:W-:Y:S01]  /*31d0*/  PRMT R6, R3, 0x654, R6 ;  /* 0x0000065403067816 */ /* 0x000fe20000000006 */
[----:B-12---:R-:W-:Y:S06]  /*31e0*/  @!P0 BRA `(.L_x_57) ;  /* 0x00000054005c8947 */ /* 0x006fec0003800000 */
.L_x_161:
[----:B------:R-:W-:Y:S01]  /*31f0*/  ULEA UR8, UR5, UR6, 0x4 ;  /* 0x0000000605087291 */ /* 0x000fe2000f8e20ff */
[----:B------:R-:W-:Y:S01]  /*3200*/  SEL R2, R6, R2, !P2 ;  /* 0x0000000206027207 */ /* 0x000fe20005000000 */
[----:B------:R-:W-:Y:S01]  /*3210*/  UIADD3 UR9, UPT, UPT, UR4, 0xc0, URZ ;  /* 0x000000c004097890 */ /* 0x000fe2000fffe0ff */
[----:B-1----:R-:W-:Y:S01]  /*3220*/  LEA R0, R11, UR6, 0x3 ;  /* 0x000000060b007c11 */ /* 0x002fe2000f8e18ff */
[----:B------:R-:W-:Y:S01]  /*3230*/  UIADD3 UR8, UPT, UPT, UR8, 0x150, URZ ;  /* 0x0000015008087890 */ /* 0x000fe2000fffe0ff */
[----:B------:R1:W-:Y:S01]  /*3240*/  @!P2 SYNCS.ARRIVE.TRANS64.RED RZ, [R2+URZ], R4 ;  /* 0x0000000402ffa9a7 */ /* 0x0003e200080004ff */
[----:B------:R-:W-:Y:S01]  /*3250*/  UIADD3 UR4, UPT, UPT, UR5, 0x1, URZ ;  /* 0x0000000105047890 */ /* 0x000fe2000fffe0ff */
[----:B------:R-:W-:-:S03]  /*3260*/  VIADD R8, R8, 0x1 ;  /* 0x0000000108087836 */ /* 0x000fc60000000000 */
[----:B------:R-:W-:Y:S02]  /*3270*/  UISETP.NE.AND UP0, UPT, UR4, 0x2, UPT ;  /* 0x000000020400788c */ /* 0x000fe4000bf05270 */
[----:B------:R-:W-:Y:S01]  /*3280*/  ISETP.NE.AND P0, PT, R8, 0x2, PT ;  /* 0x000000020800780c */ /* 0x000fe20003f05270 */
[----:B------:R-:W-:Y:S06]  /*3290*/  UGETNEXTWORKID.BROADCAST [UR8], [UR9] ;  /* 0x00000000080073ca */ /* 0x000fec0008000100 */
[----:B------:R-:W-:Y:S02]  /*32a0*/  USEL UR7, URZ, 0x1, UP0 ;  /* 0x00000001ff077887 */ /* 0x000fe40008000000 */
[----:B------:R-:W-:-:S04]  /*32b0*/  USEL UR5, UR4, URZ, UP0 ;  /* 0x000000ff04057287 */ /* 0x000fc80008000000 */
[----:B------:R-:W-:Y:S02]  /*32c0*/  LOP3.LUT R12, R12, UR7, RZ, 0x3c, !PT ;  /* 0x000000070c0c7c12 */ /* 0x000fe4000f8e3cff */
[----:B-1----:R-:W-:-:S04]  /*32d0*/  SHF.L.U32 R4, R10, 0x1f, RZ ;  /* 0x0000001f0a047819 */ /* 0x002fc800000006ff */
[----:B------:R-:W1:Y:S02]  /*32e0*/  SYNCS.PHASECHK.TRANS64.TRYWAIT P1, [R0+URZ+0xc0], R4 ;  /* 0x0000c004000075a7 */ /* 0x000e6400080211ff */
[----:B-1----:R-:W-:Y:S05]  /*32f0*/  @!P1 BRA `(.L_x_58) ;  /* 0x0000005400309947 */ /* 0x002fea0003800000 */
.L_x_162:
[C---:B-1----:R-:W-:Y:S01]  /*3300*/  LEA R4, R11.reuse, UR6, 0x4 ;  /* 0x000000060b047c11 */ /* 0x042fe2000f8e20ff */
[----:B------:R-:W-:Y:S01]  /*3310*/  VIADD R0, R0, 0xd0 ;  /* 0x000000d000007836 */ /* 0x000fe20000000000 */
[----:B------:R-:W-:Y:S01]  /*3320*/  SEL R8, R8, RZ, P0 ;  /* 0x000000ff08087207 */ /* 0x000fe20000000000 */
[----:B------:R-:W-:-:S03]  /*3330*/  VIADD R11, R11, 0x1 ;  /* 0x000000010b0b7836 */ /* 0x000fc60000000000 */
[----:B------:R-:W1:Y:S01]  /*3340*/  LDS.128 R4, [R4+0x150] ;  /* 0x0001500004047984 */ /* 0x000e620000000c00 */
[----:B------:R-:W-:Y:S02]  /*3350*/  PRMT R0, RZ, 0x654, R0 ;  /* 0x00000654ff007816 */ /* 0x000fe40000000000 */
[C---:B------:R-:W-:Y:S01]  /*3360*/  ISETP.NE.AND P1, PT, R11.reuse, 0x2, PT ;  /* 0x000000020b00780c */ /* 0x040fe20003f25270 */
[----:B------:R-:W-:Y:S01]  /*3370*/  @!PT LDS RZ, [RZ] ;  /* 0x00000000fffff984 */ /* 0x000fe20000000800 */
[----:B------:R-:W-:Y:S01]  /*3380*/  @!PT LDS RZ, [RZ] ;  /* 0x00000000fffff984 */ /* 0x000fe20000000800 */
[----:B------:R-:W-:Y:S01]  /*3390*/  @!PT LDS RZ, [RZ] ;  /* 0x00000000fffff984 */ /* 0x000fe20000000800 */
[----:B------:R-:W-:Y:S01]  /*33a0*/  @!PT LDS RZ, [RZ] ;  /* 0x00000000fffff984 */ /* 0x000fe20000000800 */
[----:B------:R2:W-:Y:S06]  /*33b0*/  MEMBAR.ALL.CTA ;  /* 0x0000000000007992 */ /* 0x0005ec0000008000 */
[----:B--2---:R-:W2:Y:S01]  /*33c0*/  FENCE.VIEW.ASYNC.S ;  /* 0x00000000000073c6 */ /* 0x004ea20000000000 */
[----:B------:R-:W-:Y:S01]  /*33d0*/  SEL R11, R11, RZ, P1 ;  /* 0x000000ff0b0b7207 */ /* 0x000fe20000800000 */
[----:B--2---:R2:W-:Y:S01]  /*33e0*/  SYNCS.ARRIVE.TRANS64.RED.A1T0 RZ, [R0+URZ], RZ ;  /* 0x000000ff00ff79a7 */ /* 0x0045e200081004ff */
[----:B-1----:R-:W-:-:S02]  /*33f0*/  LOP3.LUT P3, RZ, R6, 0x1, RZ, 0xc0, !PT ;  /* 0x0000000106ff7812 */ /* 0x002fc4000786c0ff */
[----:B------:R-:W-:-:S04]  /*3400*/  SEL R4, RZ, 0x1, P1 ;  /* 0x00000001ff047807 */ /* 0x000fc80000800000 */
[----:B------:R-:W-:Y:S02]  /*3410*/  LOP3.LUT R10, R10, R4, RZ, 0x3c, !PT ;  /* 0x000000040a0a7212 */ /* 0x000fe400078e3cff */
[----:B--2---:R-:W-:-:S04]  /*3420*/  SEL R0, RZ, 0x1, P0 ;  /* 0x00000001ff007807 */ /* 0x004fc80000000000 */
[----:B------:R-:W-:Y:S01]  /*3430*/  LOP3.LUT R9, R9, R0, RZ, 0x3c, !PT ;  /* 0x0000000009097212 */ /* 0x000fe200078e3cff */
[----:B------:R-:W-:Y:S06]  /*3440*/  @P3 BRA `(.L_x_59) ;  /* 0xfffffffc002c3947 */ /* 0x000fec000383ffff */
[----:B------:R-:W-:Y:S01]  /*3450*/  ULEA UR4, UR5, UR6, 0x3 ;  /* 0x0000000605047291 */ /* 0x000fe2000f8e18ff */
[----:B------:R-:W-:-:S08]  /*3460*/  SHF.L.U32 R2, R12, 0x1f, RZ ;  /* 0x0000001f0c027819 */ /* 0x000fd000000006ff */
[----:B------:R-:W1:Y:S02]  /*3470*/  SYNCS.PHASECHK.TRANS64 P0, [UR4+0xd0], R2 ;  /* 0x0000d002ff0075a7 */ /* 0x000e640008001004 */
[----:B-1----:R-:W-:Y:S05]  /*3480*/  @P0 BRA `(.L_x_60) ;  /* 0x0000000000080947 */ /* 0x002fea0003800000 */
[----:B------:R-:W1:Y:S02]  /*3490*/  SYNCS.PHASECHK.TRANS64.TRYWAIT P0, [UR4+0xd0], R2 ;  /* 0x0000d002ff0075a7 */ /* 0x000e640008001104 */
[----:B-1----:R-:W-:Y:S05]  /*34a0*/  @!P0 BRA `(.L_x_61) ;  /* 0x0000005000d88947 */ /* 0x002fea0003800000 */
.L_x_60:
[----:B------:R-:W-:-:S04]  /*34b0*/  UIADD3 UR7, UPT, UPT, UR5, 0x1, URZ ;  /* 0x0000000105077890 */ /* 0x000fc8000fffe0ff */
[----:B------:R-:W-:-:S04]  /*34c0*/  UISETP.NE.AND UP0, UPT, UR7, 0x2, UPT ;  /* 0x000000020700788c */ /* 0x000fc8000bf05270 */
[----:B------:R-:W-:Y:S02]  /*34d0*/  USEL UR8, URZ, 0x1, UP0 ;  /* 0x00000001ff087887 */ /* 0x000fe40008000000 */
[----:B------:R-:W-:-:S04]  /*34e0*/  USEL UR7, UR7, URZ, UP0 ;  /* 0x000000ff07077287 */ /* 0x000fc80008000000 */
[----:B------:R-:W-:Y:S01]  /*34f0*/  ULEA UR7, UR7, UR6, 0x3 ;  /* 0x0000000607077291 */ /* 0x000fe2000f8e18ff */
[----:B-1----:R-:W-:-:S04]  /*3500*/  LOP3.LUT R2, R12, UR8, RZ, 0x3c, !PT ;  /* 0x000000080c027c12 */ /* 0x002fc8000f8e3cff */
[----:B------:R-:W-:-:S04]  /*3510*/  SHF.L.U32 R0, R2, 0x1f, RZ ;  /* 0x0000001f02007819 */ /* 0x000fc800000006ff */
[----:B------:R-:W1:Y:S02]  /*3520*/  SYNCS.PHASECHK.TRANS64 P0, [UR7+0xd0], R0 ;  /* 0x0000d000ff0075a7 */ /* 0x000e640008001007 */
[----:B-1----:R-:W-:Y:S05]  /*3530*/  @P0 EXIT ;  /* 0x000000000000094d */ /* 0x002fea0003800000 */
[----:B------:R-:W-:Y:S02]  /*3540*/  SHF.L.U32 R2, R2, 0x1f, RZ ;  /* 0x0000001f02027819 */ /* 0x000fe400000006ff */
[----:B------:R-:W-:-:S07]  /*3550*/  MOV R0, UR7 ;  /* 0x0000000700007c02 */ /* 0x000fce0008000f00 */
.L_x_62:
[----:B-1----:R1:W2:Y:S02]  /*3560*/  SYNCS.PHASECHK.TRANS64.TRYWAIT P0, [R0+URZ+0xd0], R2 ;  /* 0x0000d002000075a7 */ /* 0x0022a400080011ff */
[----:B--2---:R-:W-:Y:S05]  /*3570*/  @!P0 NANOSLEEP.SYNCS 0x989680 ;  /* 0x009896800000895d */ /* 0x004fea0003900000 */
[----:B------:R-:W2:Y:S02]  /*3580*/  @!P0 SYNCS.PHASECHK.TRANS64 P0, [R0+URZ+0xd0], R2 ;  /* 0x0000d002000085a7 */ /* 0x000ea400080010ff */
[----:B--2---:R-:W-:Y:S05]  /*3590*/  @P0 EXIT ;  /* 0x000000000000094d */ /* 0x004fea0003800000 */
[----:B------:R-:W-:Y:S05]  /*35a0*/  BRA `(.L_x_62) ;  /* 0xfffffffc00ec7947 */ /* 0x000fea000383ffff */
.L_x_55:
[----:B------:R-:W-:Y:S05]  /*35b0*/  BRA.U UP4, `(.L_x_63) ;  /* 0x0000001504487547 */ /* 0x000fea000b800000 */
[----:B------:R-:W-:Y:S01]  /*35c0*/  UMOV UR4, 0x40 ;  /* 0x0000004000047882 */ /* 0x000fe20000000000 */
[----:B------:R-:W-:Y:S01]  /*35d0*/  NOP ;  /* 0x0000000000007918 */ /* 0x000fe20000000000 */
[----:B------:R-:W-:Y:S01]  /*35e0*/  ULEA UR5, UR55, UR4, 0x18 ;  /* 0x0000000437057291 */ /* 0x000fe2000f8ec0ff */
[----:B------:R-:W-:Y:S02]  /*35f0*/  UMOV UR6, 0x400 ;  /* 0x0000040000067882 */ /* 0x000fe40000000000 */
[----:B------:R-:W-:-:S06]  /*3600*/  ULEA UR6, UR55, UR6, 0x18 ;  /* 0x0000000637067291 */ /* 0x000fcc000f8ec0ff */
[----:B------:R-:W1:Y:S02]  /*3610*/  LDS.U8 R3, [UR5+0x1c] ;  /* 0x00001c05ff037984 */ /* 0x000e640008000000 */
[----:B-1----:R-:W-:-:S13]  /*3620*/  ISETP.NE.AND P0, PT, R3, RZ, PT ;  /* 0x000000ff0300720c */ /* 0x002fda0003f05270 */
[----:B------:R-:W-:Y:S05]  /*3630*/  @P0 BRA `(.L_x_64) ;  /* 0x0000000400080947 */ /* 0x000fea0003800000 */
[----:B------:R-:W-:Y:S02]  /*3640*/  UISETP.NE.U32.AND UP1, UPT, UR68, 0x1, UPT ;  /* 0x000000014400788c */ /* 0x000fe4000bf25070 */
[----:B------:R-:W-:-:S07]  /*3650*/  UIADD3 UR7, UPT, UPT, UR5, 0x8, URZ ;  /* 0x0000000805077890 */ /* 0x000fce000fffe0ff */
[----:B------:R-:W-:Y:S05]  /*3660*/  BRA.U !UP1, `(.L_x_65) ;  /* 0x00000001099c7547 */ /* 0x000fea000b800000 */
[----:B------:R-:W-:Y:S01]  /*3670*/  ELECT P0, URZ, PT ;  /* 0x0000000000ff782f */ /* 0x000fe20003800000 */
[----:B------:R-:W-:-:S12]  /*3680*/  BSSY B0, `(.L_x_65) ;  /* 0x0000025000007945 */ /* 0x000fd80003800000 */
[----:B------:R-:W-:Y:S05]  /*3690*/  @!P0 BRA `(.L_x_66) ;  /* 0x00000000008c8947 */ /* 0x000fea0003800000 */
[----:B------:R-:W-:-:S05]  /*36a0*/  UMOV UR4, 0x10 ;  /* 0x0000001000047882 */ /* 0x000fca0000000000 */
[----:B------:R-:W-:Y:S04]  /*36b0*/  DEPBAR.LE SB1, 0x36 ;  /* 0x00009d800000791a */ /* 0x000fe80000000000 */
[----:B------:R-:W1:Y:S02]  /*36c0*/  UTCATOMSWS.2CTA.FIND_AND_SET.ALIGN UP0, UR4, UR4 ;  /* 0x00000004000475e3 */ /* 0x000e640008200800 */
[----:B-1----:R-:W-:Y:S01]  /*36d0*/  MOV R10, UR4 ;  /* 0x00000004000a7c02 */ /* 0x002fe20008000f00 */
[----:B------:R-:W-:Y:S06]  /*36e0*/  BRA.U UP0, `(.L_x_67) ;  /* 0x0000000100187547 */ /* 0x000fec000b800000 */
.L_x_68:
[----:B------:R-:W-:Y:S05]  /*36f0*/  NANOSLEEP 0x64 ;  /* 0x000000640000795d */ /* 0x000fea0003800000 */
[----:B------:R-:W-:-:S05]  /*3700*/  UMOV UR4, 0x10 ;  /* 0x0000001000047882 */ /* 0x000fca0000000000 */
[----:B------:R-:W-:Y:S04]  /*3710*/  DEPBAR.LE SB1, 0x36 ;  /* 0x00009d800000791a */ /* 0x000fe80000000000 */
[----:B------:R-:W1:Y:S02]  /*3720*/  UTCATOMSWS.2CTA.FIND_AND_SET.ALIGN UP0, UR4, UR4 ;  /* 0x00000004000475e3 */ /* 0x000e640008200800 */
[----:B-1----:R-:W-:Y:S01]  /*3730*/  MOV R10, UR4 ;  /* 0x00000004000a7c02 */ /* 0x002fe20008000f00 */
[----:B------:R-:W-:Y:S05]  /*3740*/  BRA.U !UP0, `(.L_x_68) ;  /* 0xfffffffd08e87547 */ /* 0x000fea000b83ffff */
.L_x_67:
[----:B------:R-:W1:Y:S01]  /*3750*/  LDS R6, [UR5+0x10] ;  /* 0x00001005ff067984 */ /* 0x000e620008000800 */
[----:B------:R-:W-:Y:S01]  /*3760*/  IMAD.U32 R3, RZ, RZ, UR6 ;  /* 0x00000006ff037e24 */ /* 0x000fe2000f8e00ff */
[----:B------:R-:W-:-:S03]  /*3770*/  MOV R4, UR69 ;  /* 0x0000004500047c02 */ /* 0x000fc60008000f00 */
[----:B------:R-:W-:Y:S01]  /*3780*/  VIADD R3, R3, 0x170 ;  /* 0x0000017003037836 */ /* 0x000fe20000000000 */
[----:B-1----:R-:W-:-:S04]  /*3790*/  SHF.L.U32 R6, R6, 0x1f, RZ ;  /* 0x0000001f06067819 */ /* 0x002fc800000006ff */
[----:B------:R-:W1:Y:S02]  /*37a0*/  SYNCS.PHASECHK.TRANS64.TRYWAIT P0, [UR5+0x8], R6 ;  /* 0x00000806ff0075a7 */ /* 0x000e640008001105 */
[----:B-1----:R-:W-:Y:S05]  /*37b0*/  @P0 BRA `(.L_x_69) ;  /* 0x0000000000080947 */ /* 0x002fea0003800000 */
[----:B------:R-:W1:Y:S02]  /*37c0*/  SYNCS.PHASECHK.TRANS64.TRYWAIT P0, [UR5+0x8], R6 ;  /* 0x00000806ff0075a7 */ /* 0x000e640008001105 */
[----:B-1----:R-:W-:Y:S05]  /*37d0*/  @!P0 BRA `(.L_x_70) ;  /* 0x0000005000248947 */ /* 0x002fea0003800000 */
.L_x_69:
[----:B------:R-:W-:Y:S01]  /*37e0*/  PRMT R4, R4, 0x654, R3 ;  /* 0x0000065404047816 */ /* 0x000fe20000000003 */
[----:B------:R-:W-:Y:S01]  /*37f0*/  HFMA2 R3, -RZ, RZ, 0, 5.9604644775390625e-08 ;  /* 0x00000001ff037431 */ /* 0x000fe200000001ff */
[----:B------:R-:W-:Y:S01]  /*3800*/  UPRMT UR4, UR69, 0x654, UR7 ;  /* 0x0000065445047896 */ /* 0x000fe20008000007 */
[----:B------:R-:W-:Y:S02]  /*3810*/  IMAD.MOV.U32 R8, RZ, RZ, 0xffff ;  /* 0x0000ffffff087424 */ /* 0x000fe400078e00ff */
[----:B-1----:R-:W-:Y:S02]  /*3820*/  IMAD.MOV.U32 R6, RZ, RZ, 0x4 ;  /* 0x00000004ff067424 */ /* 0x002fe400078e00ff */
[----:B------:R-:W-:Y:S01]  /*3830*/  IMAD.SHL.U32 R9, R10, 0x20, RZ ;  /* 0x000000200a097824 */ /* 0x000fe200078e00ff */
[----:B------:R-:W-:Y:S02]  /*3840*/  MOV R5, UR4 ;  /* 0x0000000400057c02 */ /* 0x000fe40008000f00 */
[-C--:B------:R-:W-:Y:S01]  /*3850*/  SHF.L.U32 R8, R8, R10.reuse, RZ ;  /* 0x0000000a08087219 */ /* 0x080fe200000006ff */
[----:B------:R1:W-:Y:S01]  /*3860*/  SYNCS.ARRIVE.TRANS64.RED RZ, [UR4], R6 ;  /* 0x00000006ffff79a7 */ /* 0x0003e20008000404 */
[----:B------:R-:W-:Y:S01]  /*3870*/  SHF.L.U32 R7, R3, R10, RZ ;  /* 0x0000000a03077219 */ /* 0x000fe200000006ff */
[----:B------:R1:W-:Y:S04]  /*3880*/  STS [UR6+0x170], R9 ;  /* 0x00017009ff007988 */ /* 0x0003e80008000806 */
[----:B------:R1:W-:Y:S04]  /*3890*/  STAS [R4.64], R10 ;  /* 0x0000000a04007dbd */ /* 0x0003e8000c0008ff */
[----:B------:R1:W-:Y:S04]  /*38a0*/  ATOMS.OR RZ, [UR5+0x14], R8 ;  /* 0x00001408ffff798c */ /* 0x0003e8000b000005 */
[----:B------:R1:W-:Y:S04]  /*38b0*/  ATOMS.OR RZ, [UR5+0x18], R7 ;  /* 0x00001807ffff798c */ /* 0x0003e8000b000005 */
[----:B------:R1:W-:Y:S02]  /*38c0*/  ATOMS.XOR RZ, [UR5+0x10], R3 ;  /* 0x00001003ffff798c */ /* 0x0003e4000b800005 */
.L_x_66:
[----:B------:R-:W-:Y:S05]  /*38d0*/  BSYNC B0 ;  /* 0x0000000000007941 */ /* 0x000fea0003800000 */
.L_x_65:
[----:B------:R-:W-:Y:S05]  /*38e0*/  BRA.U UP1, `(.L_x_71) ;  /* 0x00000001016c7547 */ /* 0x000fea000b800000 */
[----:B------:R-:W-:-:S03]  /*38f0*/  UMOV UR4, 0xffffffff ;  /* 0xffffffff00047882 */ /* 0x000fc60000000000 */
[----:B------:R-:W-:Y:S05]  /*3900*/  BRA.DIV UR4, `(.L_x_72) ;  /* 0x0000004e04f07947 */ /* 0x000fea000b800000 */
[----:B------:R-:W-:-:S13]  /*3910*/  ELECT P6, URZ, PT ;  /* 0x0000000000ff782f */ /* 0x000fda00038c0000 */
.L_x_166:
[----:B------:R-:W-:Y:S05]  /*3920*/  @!P6 BRA `(.L_x_71) ;  /* 0x00000000005ce947 */ /* 0x000fea0003800000 */
[----:B-1----:R-:W1:Y:S02]  /*3930*/  LDS R4, [UR5+0x10] ;  /* 0x00001005ff047984 */ /* 0x002e640008000800 */
[----:B-1----:R-:W-:-:S04]  /*3940*/  SHF.L.U32 R4, R4, 0x1f, RZ ;  /* 0x0000001f04047819 */ /* 0x002fc800000006ff */
[----:B------:R-:W1:Y:S02]  /*3950*/  SYNCS.PHASECHK.TRANS64.TRYWAIT P0, [UR5+0x8], R4 ;  /* 0x00000804ff0075a7 */ /* 0x000e640008001105 */
[----:B-1----:R-:W-:Y:S05]  /*3960*/  @P0 BRA `(.L_x_73) ;  /* 0x0000000000080947 */ /* 0x002fea0003800000 */
[----:B------:R-:W1:Y:S02]  /*3970*/  SYNCS.PHASECHK.TRANS64.TRYWAIT P0, [UR5+0x8], R4 ;  /* 0x00000804ff0075a7 */ /* 0x000e640008001105 */
[----:B-1----:R-:W-:Y:S05]  /*3980*/  @!P0 BRA `(.L_x_74) ;  /* 0x0000004c00f08947 */ /* 0x002fea0003800000 */
.L_x_73:
[----:B------:R-:W2:Y:S01]  /*3990*/  LDS R6, [UR6+0x170] ;  /* 0x00017006ff067984 */ /* 0x000ea20008000800 */
[----:B-1----:R-:W-:Y:S02]  /*39a0*/  HFMA2 R3, -RZ, RZ, 0, 5.9604644775390625e-08 ;  /* 0x00000001ff037431 */ /* 0x002fe400000001ff */
[----:B------:R-:W-:Y:S01]  /*39b0*/  IMAD.MOV.U32 R4, RZ, RZ, 0xffff ;  /* 0x0000ffffff047424 */ /* 0x000fe200078e00ff */
[----:B------:R-:W-:Y:S01]  /*39c0*/  UPRMT UR4, UR69, 0x654, UR7 ;  /* 0x0000065445047896 */ /* 0x000fe20008000007 */
[----:B--2---:R-:W-:-:S03]  /*39d0*/  IMAD.SHL.U32 R5, R6, 0x20, RZ ;  /* 0x0000002006057824 */ /* 0x004fc600078e00ff */
[-C--:B------:R-:W-:Y:S02]  /*39e0*/  SHF.L.U32 R4, R4, R6.reuse, RZ ;  /* 0x0000000604047219 */ /* 0x080fe400000006ff */
[----:B------:R-:W-:Y:S01]  /*39f0*/  SHF.L.U32 R6, R3, R6, RZ ;  /* 0x0000000603067219 */ /* 0x000fe200000006ff */
[----:B------:R2:W-:Y:S04]  /*3a00*/  STS [UR6+0x170], R5 ;  /* 0x00017005ff007988 */ /* 0x0005e80008000806 */
[----:B------:R2:W-:Y:S04]  /*3a10*/  ATOMS.OR RZ, [UR5+0x14], R4 ;  /* 0x00001404ffff798c */ /* 0x0005e8000b000005 */
[----:B------:R2:W-:Y:S01]  /*3a20*/  ATOMS.OR RZ, [UR5+0x18], R6 ;  /* 0x00001806ffff798c */ /* 0x0005e2000b000005 */
[----:B------:R-:W-:Y:S03]  /*3a30*/  SYNCS.ARRIVE.TRANS64.RED.A1T0 RZ, [UR4], RZ ;  /* 0x000000ffffff79a7 */ /* 0x000fe60008100404 */
[----:B------:R2:W-:Y:S01]  /*3a40*/  ATOMS.XOR RZ, [UR5+0x10], R3 ;  /* 0x00001003ffff798c */ /* 0x0005e2000b800005 */
[----:B------:R-:W-:Y:S05]  /*3a50*/  BRA `(.L_x_71) ;  /* 0x0000000000107947 */ /* 0x000fea0003800000 */
.L_x_64:
[----:B------:R-:W-:Y:S02]  /*3a60*/  MOV R3, 0xffffffff ;  /* 0xffffffff00037802 */ /* 0x000fe40000000f00 */
[----:B------:R-:W-:-:S03]  /*3a70*/  MOV R4, 0x3aa0 ;  /* 0x00003aa000047802 */ /* 0x000fc60000000f00 */
[----:B------:R1:W-:Y:S04]  /*3a80*/  STS [UR6+0x170], R3 ;  /* 0x00017003ff007988 */ /* 0x0003e80008000806 */
[----:B-1---5:R-:W-:Y:S05]  /*3a90*/  CALL.REL.NOINC `($__internal_1_$__cuda_sm10x_tcgen05_guardrail_trap_phase_invalid_during_alloc) ;  /* 0x0000005400507944 */ /* 0x022fea0003c00000 */
.L_x_71:
[----:B------:R-:W-:Y:S05]  /*3aa0*/  WARPSYNC.ALL ;  /* 0x0000000000007948 */ /* 0x000fea0003800000 */
[----:B------:R-:W3:Y:S01]  /*3ab0*/  S2UR UR4, SR_CgaCtaId ;  /* 0x00000000000479c3 */ /* 0x000ee20000008800 */
[----:B------:R-:W-:Y:S01]  /*3ac0*/  UMOV UR41, 0x400 ;  /* 0x0000040000297882 */ /* 0x000fe20000000000 */
[----:B------:R-:W-:-:S06]  /*3ad0*/  NOP ;  /* 0x0000000000007918 */ /* 0x000fcc0000000000 */
[----:B------:R-:W-:Y:S06]  /*3ae0*/  BAR.ARV 0x6, 0xa0 ;  /* 0x0182800000007b1d */ /* 0x000fec0000002000 */
[----:B------:R-:W4:Y:S01]  /*3af0*/  LDCU UR6, c[0x0][0x38c] ;  /* 0x00007180ff0677ac */ /* 0x000f220008000800 */
[----:B------:R-:W-:Y:S01]  /*3b00*/  LOP3.LUT R0, R0, 0xffff, RZ, 0xc0, !PT ;  /* 0x0000ffff00007812 */ /* 0x000fe200078ec0ff */
[----:B-1----:R-:W-:Y:S01]  /*3b10*/  IMAD.MOV.U32 R9, RZ, RZ, 0x1 ;  /* 0x00000001ff097424 */ /* 0x002fe200078e00ff */
[----:B------:R-:W-:Y:S01]  /*3b20*/  LOP3.LUT R2, R2, 0xffff, RZ, 0xc0, !PT ;  /* 0x0000ffff02027812 */ /* 0x000fe200078ec0ff */
[----:B------:R-:W-:Y:S01]  /*3b30*/  IMAD.MOV.U32 R8, RZ, RZ, RZ ;  /* 0x000000ffff087224 */ /* 0x000fe200078e00ff */
[----:B------:R-:W-:Y:S01]  /*3b40*/  R2UR UR65, R0 ;  /* 0x00000000004172ca */ /* 0x000fe200000e0000 */
[----:B------:R-:W-:Y:S01]  /*3b50*/  UMOV UR47, URZ ;  /* 0x000000ff002f7c82 */ /* 0x000fe20008000000 */
[----:B------:R-:W-:Y:S01]  /*3b60*/  R2UR UR43, R2 ;  /* 0x00000000022b72ca */ /* 0x000fe200000e0000 */
[----:B------:R-:W-:Y:S01]  /*3b70*/  UMOV UR38, URZ ;  /* 0x000000ff00267c82 */ /* 0x000fe20008000000 */
[----:B------:R-:W-:Y:S01]  /*3b80*/  UMOV UR37, URZ ;  /* 0x000000ff00257c82 */ /* 0x000fe20008000000 */
[----:B---3--:R-:W-:-:S02]  /*3b90*/  ULEA UR41, UR4, UR41, 0x18 ;  /* 0x0000002904297291 */ /* 0x008fc4000f8ec0ff */
[----:B------:R-:W-:Y:S02]  /*3ba0*/  UISETP.NE.AND UP3, UPT, UR68, URZ, UPT ;  /* 0x000000ff4400728c */ /* 0x000fe4000bf65270 */
[----:B------:R-:W-:Y:S02]  /*3bb0*/  UIADD3 UR5, UPT, UPT, UR41, 0x3300, URZ ;  /* 0x0000330029057890 */ /* 0x000fe4000fffe0ff */
[----:B------:R-:W-:Y:S02]  /*3bc0*/  UIADD3 UR4, UPT, UPT, UR41, 0x23300, URZ ;  /* 0x0002330029047890 */ /* 0x000fe4000fffe0ff */
[----:B----4-:R-:W-:Y:S01]  /*3bd0*/  UIADD3 UR6, UPT, UPT, UR6, 0x7f, URZ ;  /* 0x0000007f06067890 */ /* 0x010fe2000fffe0ff */
[----:B--2---:R-:W1:Y:S01]  /*3be0*/  LDS R3, [UR41+0x170] ;  /* 0x00017029ff037984 */ /* 0x004e620008000800 */
[----:B------:R-:W-:Y:S02]  /*3bf0*/  USHF.R.U32.HI UR5, URZ, 0x4, UR5 ;  /* 0x00000004ff057899 */ /* 0x000fe40008011605 */
[----:B------:R-:W-:-:S02]  /*3c00*/  USHF.R.S32.HI UR64, URZ, 0x1f, UR6 ;  /* 0x0000001fff407899 */ /* 0x000fc40008011406 */
[----:B------:R-:W-:Y:S02]  /*3c10*/  USHF.R.U32.HI UR4, URZ, 0x4, UR4 ;  /* 0x00000004ff047899 */ /* 0x000fe40008011604 */
[----:B------:R-:W-:Y:S02]  /*3c20*/  ULEA.HI UR64, UR64, UR6, URZ, 0x7 ;  /* 0x0000000640407291 */ /* 0x000fe4000f8f38ff */
[----:B------:R-:W-:Y:S02]  /*3c30*/  ULOP3.LUT UR5, UR5, 0x3fff, URZ, 0xc0, !UPT ;  /* 0x00003fff05057892 */ /* 0x000fe4000f8ec0ff */
[----:B------:R-:W-:Y:S02]  /*3c40*/  USHF.R.S32.HI UR64, URZ, 0x7, UR64 ;  /* 0x00000007ff407899 */ /* 0x000fe40008011440 */
[----:B------:R-:W-:Y:S02]  /*3c50*/  ULOP3.LUT UR45, UR4, 0x3fff, URZ, 0xc0, !UPT ;  /* 0x00003fff042d7892 */ /* 0x000fe4000f8ec0ff */
[----:B------:R-:W-:Y:S01]  /*3c60*/  UISETP.LT.AND UP0, UPT, UR64, 0x1, UPT ;  /* 0x000000014000788c */ /* 0x000fe2000bf01270 */
[----:B------:R-:W-:Y:S01]  /*3c70*/  UMOV UR62, 0x0 ;  /* 0x00000000003e7882 */ /* 0x000fe20000000000 */
        /* <DEDUP_REMOVED lines=9> */
[----:B------:R-:W-:-:S02]  /*3d10*/  ULOP3.LUT UR44, UR5, 0x10000, URZ, 0xfc, !UPT ;  /* 0x00010000052c7892 */ /* 0x000fc4000f8efcff */
[----:B------:R-:W-:Y:S02]  /*3d20*/  ULOP3.LUT UR45, UR45, 0x10000, URZ, 0xfc, !UPT ;  /* 0x000100002d2d7892 */ /* 0x000fe4000f8efcff */
[----:B------:R-:W-:Y:S01]  /*3d30*/  USEL UR66, UR64, 0x1, !UP0 ;  /* 0x0000000140427887 */ /* 0x000fe2000c000000 */
[----:B------:R-:W-:Y:S01]  /*3d40*/  UMOV UR52, 0x0 ;  /* 0x0000000000347882 */ /* 0x000fe20000000000 */
[----:B------:R-:W-:Y:S01]  /*3d50*/  UMOV UR53, 0x8100010 ;  /* 0x0810001000357882 */ /* 0x000fe20000000000 */
[----:B------:R-:W-:Y:S01]  /*3d60*/  UMOV UR50, 0x0 ;  /* 0x0000000000327882 */ /* 0x000fe20000000000 */
[----:B------:R-:W-:Y:S01]  /*3d70*/  UMOV UR51, 0x8100010 ;  /* 0x0810001000337882 */ /* 0x000fe20000000000 */
[----:B------:R-:W-:Y:S01]  /*3d80*/  UMOV UR48, 0x0 ;  /* 0x0000000000307882 */ /* 0x000fe20000000000 */
[----:B------:R-:W-:Y:S01]  /*3d90*/  UMOV UR49, 0x8100010 ;  /* 0x0810001000317882 */ /* 0x000fe20000000000 */
[----:B-1----:R-:W-:Y:S02]  /*3da0*/  R2UR UR67, R3 ;  /* 0x00000000034372ca */ /* 0x002fe400000e0000 */
[----:B------:R-:W-:-:S13]  /*3db0*/  CS2R R2, SRZ ;  /* 0x0000000000027805 */ /* 0x000fda000001ff00 */
.L_x_82:
[C---:B------:R-:W-:Y:S02]  /*3dc0*/  LEA R0, R8.reuse, UR41, 0x3 ;  /* 0x0000002908007c11 */ /* 0x040fe4000f8e18ff */
[----:B------:R-:W-:Y:S02]  /*3dd0*/  SHF.L.U32 R4, R3, 0x1f, RZ ;  /* 0x0000001f03047819 */ /* 0x000fe400000006ff */
[----:B------:R-:W-:Y:S02]  /*3de0*/  LEA R5, R8, UR41, 0x4 ;  /* 0x0000002908057c11 */ /* 0x000fe4000f8e20ff */
[----:B------:R-:W1:Y:S02]  /*3df0*/  SYNCS.PHASECHK.TRANS64.TRYWAIT P0, [R0+URZ+0xc0], R4 ;  /* 0x0000c004000075a7 */ /* 0x000e6400080011ff */
[----:B-1-3--:R-:W-:Y:S05]  /*3e00*/  @!P0 BRA `(.L_x_75) ;  /* 0x0000004800e88947 */ /* 0x00afea0003800000 */
.L_x_167:
[----:B-1----:R-:W1:Y:S01]  /*3e10*/  LDS.128 R4, [R5+0x150] ;  /* 0x0001500005047984 */ /* 0x002e620000000c00 */
[----:B------:R-:W-:Y:S02]  /*3e20*/  VIADD R0, R0, 0xd0 ;  /* 0x000000d000007836 */ /* 0x000fe40000000000 */
[----:B------:R-:W-:Y:S01]  /*3e30*/  VIADD R8, R8, 0x1 ;  /* 0x0000000108087836 */ /* 0x000fe20000000000 */
[----:B------:R-:W-:Y:S01]  /*3e40*/  @!PT LDS RZ, [RZ] ;  /* 0x00000000fffff984 */ /* 0x000fe20000000800 */
[----:B------:R-:W-:Y:S01]  /*3e50*/  @!PT LDS RZ, [RZ] ;  /* 0x00000000fffff984 */ /* 0x000fe20000000800 */
[----:B------:R-:W-:Y:S01]  /*3e60*/  @!PT LDS RZ, [RZ] ;  /* 0x00000000fffff984 */ /* 0x000fe20000000800 */
[----:B------:R-:W-:Y:S01]  /*3e70*/  @!PT LDS RZ, [RZ] ;  /* 0x00000000fffff984 */ /* 0x000fe20000000800 */
[----:B------:R2:W-:Y:S06]  /*3e80*/  MEMBAR.ALL.CTA ;  /* 0x0000000000007992 */ /* 0x0005ec0000008000 */
[----:B--2---:R-:W2:Y:S01]  /*3e90*/  FENCE.VIEW.ASYNC.S ;  /* 0x00000000000073c6 */ /* 0x004ea20000000000 */
[----:B------:R-:W-:-:S04]  /*3ea0*/  PRMT R0, RZ, 0x654, R0 ;  /* 0x00000654ff007816 */ /* 0x000fc80000000000 */
[----:B--2---:R2:W-:Y:S01]  /*3eb0*/  SYNCS.ARRIVE.TRANS64.RED.A1T0 RZ, [R0+URZ], RZ ;  /* 0x000000ff00ff79a7 */ /* 0x0045e200081004ff */
[----:B-1----:R-:W-:Y:S01]  /*3ec0*/  LOP3.LUT P1, RZ, R6, 0x1, RZ, 0xc0, !PT ;  /* 0x0000000106ff7812 */ /* 0x002fe2000782c0ff */
[----:B--2---:R-:W-:-:S12]  /*3ed0*/  BRA.U UP3, `(.L_x_76) ;  /* 0x0000000503587547 */ /* 0x004fd8000b800000 */
[----:B------:R-:W1:Y:S01]  /*3ee0*/  LDCU UR4, c[0x0][0x38c] ;  /* 0x00007180ff0477ac */ /* 0x000e620008000800 */
[----:B------:R-:W-:Y:S02]  /*3ef0*/  PLOP3.LUT P2, PT, PT, PT, PT, 0x80, 0x8 ;  /* 0x000000000008781c */ /* 0x000fe40003f4f070 */
[----:B------:R-:W-:Y:S01]  /*3f00*/  SHF.L.U32 R4, R9, 0x1f, RZ ;  /* 0x0000001f09047819 */ /* 0x000fe200000006ff */
[----:B------:R-:W-:Y:S02]  /*3f10*/  ULEA UR46, UR47, UR41, 0x3 ;  /* 0x000000292f2e7291 */ /* 0x000fe4000f8e18ff */
[----:B------:R-:W-:Y:S02]  /*3f20*/  ULEA UR36, UR47, UR67, 0x5 ;  /* 0x000000432f247291 */ /* 0x000fe4000f8e28ff */
[----:B-1----:R-:W-:-:S06]  /*3f30*/  UISETP.GE.AND UP0, UPT, UR4, 0x1, UPT ;  /* 0x000000010400788c */ /* 0x002fcc000bf06270 */
[----:B------:R-:W-:-:S05]  /*3f40*/  PLOP3.LUT P0, PT, PT, PT, UP0, 0x80, 0x8 ;  /* 0x000000000008781c */ /* 0x000fca0003f0f008 */
[----:B------:R-:W-:-:S08]  /*3f50*/  @UP0 ULEA UR4, UR38, UR41, 0x3 ;  /* 0x0000002926040291 */ /* 0x000fd0000f8e18ff */
[----:B------:R-:W-:-:S04]  /*3f60*/  @P0 SHF.L.U32 R0, R2, 0x1f, RZ ;  /* 0x0000001f02000819 */ /* 0x000fc800000006ff */
[----:B------:R1:W2:Y:S01]  /*3f70*/  @P0 SYNCS.PHASECHK.TRANS64.TRYWAIT P2, [UR4], R0 ;  /* 0x00000000ff0005a7 */ /* 0x0002a20008041104 */
[----:B------:R-:W3:Y:S02]  /*3f80*/  SYNCS.PHASECHK.TRANS64.TRYWAIT P0, [UR46+0x100], R4 ;  /* 0x00010004ff0075a7 */ /* 0x000ee4000800112e */
[----:B-123--:R-:W-:Y:S05]  /*3f90*/  @!P0 BRA `(.L_x_77) ;  /* 0x0000004800988947 */ /* 0x00efea0003800000 */
.L_x_169:
[----:B------:R-:W-:Y:S01]  /*3fa0*/  UMOV UR42, UR37 ;  /* 0x00000025002a7c82 */ /* 0x000fe20008000000 */
[----:B------:R-:W-:Y:S05]  /*3fb0*/  BRA.U !UP0, `(.L_x_78) ;  /* 0x0000000508107547 */ /* 0x000fea000b800000 */
[----:B------:R-:W-:Y:S02]  /*3fc0*/  UIADD3 UR42, UPT, UPT, UR66, UR37, URZ ;  /* 0x00000025422a7290 */ /* 0x000fe4000fffe0ff */
[----:B------:R-:W-:Y:S01]  /*3fd0*/  UPLOP3.LUT UP2, UPT, UPT, UPT, UPT, 0x40, 0x4 ;  /* 0x000000000004789c */ /* 0x000fe20003f4e870 */
[----:B------:R-:W-:Y:S01]  /*3fe0*/  UMOV UR39, UR64 ;  /* 0x0000004000277c82 */ /* 0x000fe20008000000 */
[----:B------:R-:W-:-:S09]  /*3ff0*/  UMOV UR5, UR38 ;  /* 0x0000002600057c82 */ /* 0x000fd20008000000 */
.L_x_81:
[----:B------:R-:W-:Y:S01]  /*4000*/  ULEA UR7, UR5, UR41, 0x3 ;  /* 0x0000002905077291 */ /* 0x000fe2000f8e18ff */
[----:B--23--:R-:W-:Y:S11]  /*4010*/  @P2 BRA `(.L_x_79) ;  /* 0x00000000000c2947 */ /* 0x00cff60003800000 */
[----:B-1----:R-:W-:Y:S04]  /*4020*/  SHF.L.U32 R4, R2, 0x1f, RZ ;  /* 0x0000001f02047819 */ /* 0x002fe800000006ff */
[----:B------:R-:W1:Y:S02]  /*4030*/  SYNCS.PHASECHK.TRANS64.TRYWAIT P0, [UR7], R4 ;  /* 0x00000004ff0075a7 */ /* 0x000e640008001107 */
[----:B-1----:R-:W-:Y:S05]  /*4040*/  @!P0 BRA `(.L_x_80) ;  /* 0x0000004800848947 */ /* 0x002fea0003800000 */
.L_x_79:
[----:B------:R-:W-:Y:S01]  /*4050*/  UISETP.NE.AND UP0, UPT, UR39, 0x1, UPT ;  /* 0x000000012700788c */ /* 0x000fe2000bf05270 */
[----:B------:R-:W-:Y:S01]  /*4060*/  PLOP3.LUT P2, PT, PT, PT, PT, 0x80, 0x8 ;  /* 0x000000000008781c */ /* 0x000fe20003f4f070 */
[----:B------:R-:W-:Y:S02]  /*4070*/  UIADD3 UR4, UPT, UPT, UR5, 0x1, URZ ;  /* 0x0000000105047890 */ /* 0x000fe4000fffe0ff */
[----:B------:R-:W-:Y:S02]  /*4080*/  UIADD3 UR40, UPT, UPT, UR7, 0x40, URZ ;  /* 0x0000004007287890 */ /* 0x000fe4000fffe0ff */
[----:B------:R-:W-:Y:S01]  /*4090*/  UISETP.NE.AND UP1, UPT, UR4, 0x8, UPT ;  /* 0x000000080400788c */ /* 0x000fe2000bf25270 */
[----:B------:R-:W-:Y:S01]  /*40a0*/  PLOP3.LUT P0, PT, PT, PT, UP0, 0x80, 0x8 ;  /* 0x000000000008781c */ /* 0x000fe20003f0f008 */
[----:B------:R-:W-:Y:S02]  /*40b0*/  UIADD3 UR37, UPT, UPT, UR37, 0x1, URZ ;  /* 0x0000000125257890 */ /* 0x000fe4000fffe0ff */
[----:B------:R-:W-:Y:S02]  /*40c0*/  USEL UR6, URZ, 0x1, UP1 ;  /* 0x00000001ff067887 */ /* 0x000fe40008800000 */
[----:B------:R-:W-:Y:S02]  /*40d0*/  USEL UR38, UR4, URZ, UP1 ;  /* 0x000000ff04267287 */ /* 0x000fe40008800000 */
[----:B------:R-:W-:Y:S02]  /*40e0*/  UIADD3 UR39, UPT, UPT, UR39, -0x1, URZ ;  /* 0xffffffff27277890 */ /* 0x000fe4000fffe0ff */
[----:B------:R-:W-:Y:S01]  /*40f0*/  @UP0 ULEA UR4, UR38, UR41, 0x3 ;  /* 0x0000002926040291 */ /* 0x000fe2000f8e18ff */
[----:B------:R-:W-:Y:S01]  /*4100*/  LOP3.LUT R2, R2, UR6, RZ, 0x3c, !PT ;  /* 0x0000000602027c12 */ /* 0x000fe2000f8e3cff */
[----:B------:R-:W-:Y:S02]  /*4110*/  ULEA UR6, UR5, UR45, 0x9 ;  /* 0x0000002d05067291 */ /* 0x000fe4000f8e48ff */
[----:B------:R-:W-:Y:S01]  /*4120*/  UISETP.NE.AND UP0, UPT, UR37, UR42, UPT ;  /* 0x0000002a2500728c */ /* 0x000fe2000bf05270 */
[----:B-1----:R-:W-:Y:S01]  /*4130*/  @P0 SHF.L.U32 R0, R2, 0x1f, RZ ;  /* 0x0000001f02000819 */ /* 0x002fe200000006ff */
[----:B------:R-:W-:Y:S02]  /*4140*/  UIADD3 UR34, UPT, UPT, UR6, 0x2, URZ ;  /* 0x0000000206227890 */ /* 0x000fe4000fffe0ff */
[----:B------:R-:W-:Y:S01]  /*4150*/  UIADD3 UR30, UPT, UPT, UR6, 0x4, URZ ;  /* 0x00000004061e7890 */ /* 0x000fe2000fffe0ff */
[----:B------:R2:W3:Y:S01]  /*4160*/  @P0 SYNCS.PHASECHK.TRANS64.TRYWAIT P2, [UR4], R0 ;  /* 0x00000000ff0005a7 */ /* 0x0004e20008041104 */
[----:B------:R-:W-:Y:S02]  /*4170*/  ULEA UR4, UR5, UR44, 0xa ;  /* 0x0000002c05047291 */ /* 0x000fe4000f8e50ff */
[----:B------:R-:W-:Y:S02]  /*4180*/  UIADD3 UR26, UPT, UPT, UR6, 0x6, URZ ;  /* 0x00000006061a7890 */ /* 0x000fe4000fffe0ff */
        /* <DEDUP_REMOVED lines=10> */
[----:B------:R-:W-:Y:S01]  /*4230*/  UIADD3 UR8, UPT, UPT, UR4, 0x206, URZ ;  /* 0x0000020604087890 */ /* 0x000fe2000fffe0ff */
[----:B------:R-:W-:Y:S01]  /*4240*/  UMOV UR7, 0x40004040 ;  /* 0x4000404000077882 */ /* 0x000fe20000000000 */
[----:B------:R-:W-:Y:S01]  /*4250*/  UMOV UR5, 0x40004040 ;  /* 0x4000404000057882 */ /* 0x000fe20000000000 */
[----:B------:R-:W-:Y:S01]  /*4260*/  UMOV UR35, 0x40004040 ;  /* 0x4000404000237882 */ /* 0x000fe20000000000 */
[----:B------:R1:W-:Y:S01]  /*4270*/  UTCHMMA.2CTA gdesc[UR4], gdesc[UR6], tmem[UR36], tmem[UR62], idesc[UR63], UP2 ;  /* 0x00ff3e06040075ea */ /* 0x0003e20009200024 */
[----:B------:R-:W-:Y:S01]  /*4280*/  UPLOP3.LUT UP2, UPT, UPT, UPT, UPT, 0x80, 0x8 ;  /* 0x000000000008789c */ /* 0x000fe20003f4f070 */
[----:B------:R-:W-:Y:S01]  /*4290*/  UMOV UR33, 0x40004040 ;  /* 0x4000404000217882 */ /* 0x000fe20000000000 */
[----:B------:R-:W-:Y:S01]  /*42a0*/  UMOV UR31, 0x40004040 ;  /* 0x40004040001f7882 */ /* 0x000fe20000000000 */
[----:B------:R2:W-:Y:S01]  /*42b0*/  UTCHMMA.2CTA gdesc[UR32], gdesc[UR34], tmem[UR36], tmem[UR60], idesc[UR61], UPT ;  /* 0x00ff3c22200075ea */ /* 0x0005e2000ba00024 */
        /* <DEDUP_REMOVED lines=14> */
[----:B------:R-:W-:Y:S01]  /*43a0*/  UMOV UR9, 0x40004040 ;  /* 0x4000404000097882 */ /* 0x000fe20000000000 */
[----:B------:R2:W-:Y:S01]  /*43b0*/  UTCHMMA.2CTA gdesc[UR12], gdesc[UR14], tmem[UR36], tmem[UR50], idesc[UR51], UPT ;  /* 0x00ff320e0c0075ea */ /* 0x0005e2000ba00024 */
[----:B------:R2:W-:Y:S01]  /*43c0*/  UTCHMMA.2CTA gdesc[UR8], gdesc[UR10], tmem[UR36], tmem[UR48], idesc[UR49], UPT ;  /* 0x00ff300a080075ea */ /* 0x0005e2000ba00024 */
[----:B------:R2:W-:Y:S01]  /*43d0*/  UTCBAR.2CTA.MULTICAST [UR40], URZ, UR43 ;  /* 0x000000ff280073e9 */ /* 0x0005e2000820082b */
[----:B-1----:R-:W-:Y:S01]  /*43e0*/  UMOV UR5, UR38 ;  /* 0x0000002600057c82 */ /* 0x002fe20008000000 */
[----:B------:R-:W-:Y:S05]  /*43f0*/  BRA.U UP0, `(.L_x_81) ;  /* 0xfffffffd00007547 */ /* 0x000fea000b83ffff */
.L_x_78:
[----:B------:R-:W-:Y:S01]  /*4400*/  UIADD3 UR4, UPT, UPT, UR46, 0xe0, URZ ;  /* 0x000000e02e047890 */ /* 0x000fe2000fffe0ff */
[----:B------:R-:W-:-:S08]  /*4410*/  UMOV UR37, UR42 ;  /* 0x0000002a00257c82 */ /* 0x000fd00008000000 */
[----:B------:R4:W-:Y:S01]  /*4420*/  UTCBAR.2CTA.MULTICAST [UR4], URZ, UR65 ;  /* 0x000000ff040073e9 */ /* 0x0009e20008200841 */
[----:B------:R-:W-:Y:S02]  /*4430*/  NOP ;  /* 0x0000000000007918 */ /* 0x000fe40000000000 */
.L_x_76:
[----:B----4-:R-:W-:Y:S01]  /*4440*/  UIADD3 UR4, UPT, UPT, UR47, 0x1, URZ ;  /* 0x000000012f047890 */ /* 0x010fe2000fffe0ff */
[----:B------:R-:W-:-:S03]  /*4450*/  ISETP.NE.AND P0, PT, R8, 0x2, PT ;  /* 0x000000020800780c */ /* 0x000fc60003f05270 */
[----:B------:R-:W-:Y:S01]  /*4460*/  UISETP.NE.AND UP0, UPT, UR4, 0x4, UPT ;  /* 0x000000040400788c */ /* 0x000fe2000bf05270 */
[----:B-12---:R-:W-:Y:S02]  /*4470*/  SEL R0, RZ, 0x1, P0 ;  /* 0x00000001ff007807 */ /* 0x006fe40000000000 */
[----:B------:R-:W-:Y:S01]  /*4480*/  SEL R8, R8, RZ, P0 ;  /* 0x000000ff08087207 */ /* 0x000fe20000000000 */
[----:B------:R-:W-:Y:S01]  /*4490*/  USEL UR5, URZ, 0x1, UP0 ;  /* 0x00000001ff057887 */ /* 0x000fe20008000000 */
[----:B------:R-:W-:Y:S01]  /*44a0*/  LOP3.LUT R3, R3, R0, RZ, 0x3c, !PT ;  /* 0x0000000003037212 */ /* 0x000fe200078e3cff */
[----:B------:R-:W-:-:S04]  /*44b0*/  USEL UR47, UR4, URZ, UP0 ;  /* 0x000000ff042f7287 */ /* 0x000fc80008000000 */
[----:B------:R-:W-:Y:S01]  /*44c0*/  LOP3.LUT R9, R9, UR5, RZ, 0x3c, !PT ;  /* 0x0000000509097c12 */ /* 0x000fe2000f8e3cff */
[----:B------:R-:W-:Y:S07]  /*44d0*/  @P1 BRA `(.L_x_82) ;  /* 0xfffffff800381947 */ /* 0x000fee000383ffff */
[----:B------:R-:W1:Y:S01]  /*44e0*/  S2UR UR8, SR_CgaCtaId ;  /* 0x00000000000879c3 */ /* 0x000e620000008800 */
[----:B------:R-:W-:Y:S01]  /*44f0*/  ELECT P0, URZ, PT ;  /* 0x0000000000ff782f */ /* 0x000fe20003800000 */
[----:B------:R-:W-:Y:S01]  /*4500*/  HFMA2 R0, -RZ, RZ, 0, 5.9604644775390625e-08 ;  /* 0x00000001ff007431 */ /* 0x000fe200000001ff */
[----:B------:R-:W-:-:S05]  /*4510*/  UMOV UR4, 0x40 ;  /* 0x0000004000047882 */ /* 0x000fca0000000000 */
[----:B------:R-:W-:Y:S01]  /*4520*/  UVIRTCOUNT.DEALLOC.SMPOOL 0x80 ;  /* 0x000000800000784c */ /* 0x000fe20000000000 */
[----:B------:R-:W-:Y:S02]  /*4530*/  UISETP.NE.AND UP1, UPT, UR68, URZ, UPT ;  /* 0x000000ff4400728c */ /* 0x000fe4000bf25270 */
[----:B-1----:R-:W-:-:S09]  /*4540*/  ULEA UR8, UR8, UR4, 0x18 ;  /* 0x0000000408087291 */ /* 0x002fd2000f8ec0ff */
[----:B------:R1:W-:Y:S01]  /*4550*/  @P0 STS.U8 [UR8+0x1c], R0 ;  /* 0x00001c00ff000988 */ /* 0x0003e20008000008 */
[----:B------:R-:W-:Y:S05]  /*4560*/  BRA.U UP1, `(.L_x_83) ;  /* 0x0000000101a07547 */ /* 0x000fea000b800000 */
[----:B------:R-:W-:Y:S01]  /*4570*/  UIADD3 UR7, UPT, UPT, UR41, 0x100, URZ ;  /* 0x0000010029077890 */ /* 0x000fe2000fffe0ff */
[----:B------:R-:W-:-:S03]  /*4580*/  SHF.L.U32 R2, R9, 0x1f, RZ ;  /* 0x0000001f09027819 */ /* 0x000fc600000006ff */
[----:B------:R-:W-:-:S09]  /*4590*/  ULEA UR4, UR47, UR7, 0x3 ;  /* 0x000000072f047291 */ /* 0x000fd2000f8e18ff */
[----:B------:R-:W2:Y:S02]  /*45a0*/  SYNCS.PHASECHK.TRANS64.TRYWAIT P0, [UR4], R2 ;  /* 0x00000002ff0075a7 */ /* 0x000ea40008001104 */
[----:B--2---:R-:W-:Y:S05]  /*45b0*/  @!P0 BRA `(.L_x_84) ;  /* 0x0000004400408947 */ /* 0x004fea0003800000 */
.L_x_172:
        /* <DEDUP_REMOVED lines=9> */
.L_x_174:
        /* <DEDUP_REMOVED lines=9> */
.L_x_176:
[----:B------:R-:W-:-:S04]  /*46e0*/  UIADD3 UR4, UPT, UPT, UR4, 0x1, URZ ;  /* 0x0000000104047890 */ /* 0x000fc8000fffe0ff */
[----:B------:R-:W-:-:S04]  /*46f0*/  UISETP.NE.AND UP0, UPT, UR4, 0x4, UPT ;  /* 0x000000040400788c */ /* 0x000fc8000bf05270 */
[----:B------:R-:W-:Y:S02]  /*4700*/  USEL UR5, URZ, 0x1, UP0 ;  /* 0x00000001ff057887 */ /* 0x000fe40008000000 */
[----:B------:R-:W-:-:S04]  /*4710*/  USEL UR4, UR4, URZ, UP0 ;  /* 0x000000ff04047287 */ /* 0x000fc80008000000 */
[----:B------:R-:W-:Y:S01]  /*4720*/  ULEA UR4, UR4, UR7, 0x3 ;  /* 0x0000000704047291 */ /* 0x000fe2000f8e18ff */
[----:B------:R-:W-:-:S04]  /*4730*/  LOP3.LUT R2, R2, UR5, RZ, 0x3c, !PT ;  /* 0x0000000502027c12 */ /* 0x000fc8000f8e3cff */
[----:B------:R-:W-:Y:S01]  /*4740*/  SHF.L.U32 R2, R2, 0x1f, RZ ;  /* 0x0000001f02027819 */ /* 0x000fe200000006ff */
[----:B-1----:R-:W-:-:S04]  /*4750*/  IMAD.U32 R0, RZ, RZ, UR4 ;  /* 0x00000004ff007e24 */ /* 0x002fc8000f8e00ff */
[----:B------:R1:W2:Y:S03]  /*4760*/  SYNCS.PHASECHK.TRANS64.TRYWAIT P0, [R0+URZ], R2 ;  /* 0x00000002000075a7 */ /* 0x0002a600080011ff */
[----:B--2---:R-:W-:Y:S05]  /*4770*/  @!P0 NANOSLEEP.SYNCS 0x989680 ;  /* 0x009896800000895d */ /* 0x004fea0003900000 */
[----:B------:R-:W2:Y:S02]  /*4780*/  @!P0 SYNCS.PHASECHK.TRANS64 P0, [R0+URZ], R2 ;  /* 0x00000002000085a7 */ /* 0x000ea400080010ff */
[----:B--2---:R-:W-:Y:S05]  /*4790*/  @P0 BRA `(.L_x_87) ;  /* 0x0000000000200947 */ /* 0x004fea0003800000 */
.L_x_88:
[----:B--2---:R2:W4:Y:S02]  /*47a0*/  SYNCS.PHASECHK.TRANS64.TRYWAIT P0, [R0+URZ], R2 ;  /* 0x00000002000075a7 */ /* 0x00452400080011ff */
[----:B----4-:R-:W-:Y:S05]  /*47b0*/  @!P0 NANOSLEEP.SYNCS 0x989680 ;  /* 0x009896800000895d */ /* 0x010fea0003900000 */
[----:B------:R-:W4:Y:S02]  /*47c0*/  @!P0 SYNCS.PHASECHK.TRANS64 P0, [R0+URZ], R2 ;  /* 0x00000002000085a7 */ /* 0x000f2400080010ff */
[----:B----4-:R-:W-:Y:S05]  /*47d0*/  @!P0 BRA `(.L_x_88) ;  /* 0xfffffffc00f08947 */ /* 0x010fea000383ffff */
[----:B------:R-:W-:Y:S05]  /*47e0*/  BRA `(.L_x_87) ;  /* 0x00000000000c7947 */ /* 0x000fea0003800000 */
.L_x_83:
[----:B------:R-:W-:-:S04]  /*47f0*/  UIADD3 UR4, UPT, UPT, UR41, 0x140, URZ ;  /* 0x0000014029047890 */ /* 0x000fc8000fffe0ff */
[----:B------:R-:W-:-:S09]  /*4800*/  UPRMT UR4, UR69, 0x654, UR4 ;  /* 0x0000065445047896 */ /* 0x000fd20008000004 */
[----:B------:R-:W-:Y:S03]  /*4810*/  SYNCS.ARRIVE.TRANS64.RED.A1T0 RZ, [UR4], RZ ;  /* 0x000000ffffff79a7 */ /* 0x000fe60008100404 */
.L_x_87:
[----:B-12---:R-:W-:Y:S01]  /*4820*/  SHF.L.U32 R2, RZ, 0x1f, RZ ;  /* 0x0000001fff027819 */ /* 0x006fe200000006ff */
[----:B------:R-:W-:Y:S01]  /*4830*/  UIADD3 UR4, UPT, UPT, UR41, 0x140, URZ ;  /* 0x0000014029047890 */ /* 0x000fe2000fffe0ff */
[----:B------:R-:W-:Y:S02]  /*4840*/  PLOP3.LUT P0, PT, PT, PT, UP1, 0x80, 0x8 ;  /* 0x000000000008781c */ /* 0x000fe40003f0f018 */
[----:B------:R-:W1:Y:S02]  /*4850*/  SYNCS.PHASECHK.TRANS64.TRYWAIT P1, [UR41+0x140], R2 ;  /* 0x00014002ff0075a7 */ /* 0x000e640008021129 */
[----:B-1----:R-:W-:Y:S09]  /*4860*/  @!P1 BRA `(.L_x_89) ;  /* 0x0000004000dc9947 */ /* 0x002ff20003800000 */
.L_x_178:
[----:B------:R-:W-:Y:S01]  /*4870*/  @!UP1 UPRMT UR4, UR69, 0x654, UR4 ;  /* 0x0000065445049896 */ /* 0x000fe20008000004 */
[----:B------:R-:W-:Y:S01]  /*4880*/  UMOV UR5, 0xffff ;  /* 0x0000ffff00057882 */ /* 0x000fe20000000000 */
[----:B------:R-:W-:-:S07]  /*4890*/  UMOV UR6, 0x1 ;  /* 0x0000000100067882 */ /* 0x000fce0000000000 */
[----:B------:R-:W-:Y:S01]  /*48a0*/  @!P0 SYNCS.ARRIVE.TRANS64.RED.A1T0 RZ, [UR4], RZ ;  /* 0x000000ffffff89a7 */ /* 0x000fe20008100404 */
[----:B------:R-:W-:Y:S01]  /*48b0*/  NOP ;  /* 0x0000000000007918 */ /* 0x000fe20000000000 */
[----:B-1----:R-:W1:Y:S01]  /*48c0*/  LDS R0, [UR8+0x14] ;  /* 0x00001408ff007984 */ /* 0x002e620008000800 */
[----:B------:R-:W-:-:S04]  /*48d0*/  ULOP3.LUT UR4, UR67, 0xffff, URZ, 0xc0, !UPT ;  /* 0x0000ffff43047892 */ /* 0x000fc8000f8ec0ff */
[----:B------:R-:W-:-:S04]  /*48e0*/  USHF.R.U32.HI UR4, URZ, 0x5, UR4 ;  /* 0x00000005ff047899 */ /* 0x000fc80008011604 */
[----:B------:R-:W-:Y:S02]  /*48f0*/  USHF.L.U32 UR5, UR5, UR4, URZ ;  /* 0x0000000405057299 */ /* 0x000fe400080006ff */
[----:B------:R-:W-:-:S04]  /*4900*/  USHF.L.U32 UR4, UR6, UR4, URZ ;  /* 0x0000000406047299 */ /* 0x000fc800080006ff */
[----:B-1----:R-:W-:-:S04]  /*4910*/  LOP3.LUT R0, R0, UR5, RZ, 0xc0, !PT ;  /* 0x0000000500007c12 */ /* 0x002fc8000f8ec0ff */
[----:B------:R-:W-:-:S13]  /*4920*/  ISETP.NE.AND P0, PT, R0, UR5, PT ;  /* 0x0000000500007c0c */ /* 0x000fda000bf05270 */
[----:B------:R-:W-:Y:S05]  /*4930*/  @P0 BRA `(.L_x_90) ;  /* 0x0000000000580947 */ /* 0x000fea0003800000 */
[----:B------:R-:W1:Y:S02]  /*4940*/  LDS R0, [UR8+0x18] ;  /* 0x00001808ff007984 */ /* 0x000e640008000800 */
[----:B-1----:R-:W-:-:S04]  /*4950*/  LOP3.LUT R0, R0, UR4, RZ, 0xc0, !PT ;  /* 0x0000000400007c12 */ /* 0x002fc8000f8ec0ff */
[----:B------:R-:W-:-:S13]  /*4960*/  ISETP.NE.AND P0, PT, R0, UR4, PT ;  /* 0x0000000400007c0c */ /* 0x000fda000bf05270 */
[----:B------:R-:W-:Y:S05]  /*4970*/  @P0 BRA `(.L_x_91) ;  /* 0x00000000003c0947 */ /* 0x000fea0003800000 */
[----:B------:R-:W1:Y:S01]  /*4980*/  S2R R2, SR_LANEID ;  /* 0x0000000000027919 */ /* 0x000e620000000000 */
[----:B------:R-:W-:-:S06]  /*4990*/  ULOP3.LUT UR5, URZ, UR5, URZ, 0x33, !UPT ;  /* 0x00000005ff057292 */ /* 0x000fcc000f8e33ff */
[----:B------:R-:W-:-:S04]  /*49a0*/  IMAD.U32 R0, RZ, RZ, UR5 ;  /* 0x00000005ff007e24 */ /* 0x000fc8000f8e00ff */
[----:B------:R2:W4:Y:S02]  /*49b0*/  REDUX UR7, R0 ;  /* 0x00000000000773c4 */ /* 0x0005240000000000 */
[----:B------:R1:W-:Y:S01]  /*49c0*/  UTCATOMSWS.AND URZ, UR5 ;  /* 0x0000000500ff79e3 */ /* 0x0003e20008000000 */
[----:B--2---:R-:W-:Y:S01]  /*49d0*/  LOP3.LUT R0, RZ, UR4, RZ, 0x33, !PT ;  /* 0x00000004ff007c12 */ /* 0x004fe2000f8e33ff */
[----:B------:R-:W-:Y:S02]  /*49e0*/  VOTEU.ANY UR4, UPT, PT ;  /* 0x0000000000047886 */ /* 0x000fe400038e0100 */
[----:B------:R-:W-:Y:S02]  /*49f0*/  UFLO.U32 UR4, UR4 ;  /* 0x00000004000472bd */ /* 0x000fe400080e0000 */
[----:B------:R-:W2:Y:S04]  /*4a00*/  REDUX UR6, R0 ;  /* 0x00000000000673c4 */ /* 0x000ea80000000000 */
[----:B-1----:R-:W-:-:S02]  /*4a10*/  ISETP.EQ.U32.AND P0, PT, R2, UR4, PT ;  /* 0x0000000402007c0c */ /* 0x002fc4000bf02070 */
[----:B----4-:R-:W-:-:S11]  /*4a20*/  MOV R2, UR7 ;  /* 0x0000000700027c02 */ /* 0x010fd60008000f00 */
[----:B------:R1:W-:Y:S01]  /*4a30*/  @P0 ATOMS.AND RZ, [UR8+0x14], R2 ;  /* 0x00001402ffff098c */ /* 0x0003e2000a800008 */
[----:B--2---:R-:W-:-:S05]  /*4a40*/  IMAD.U32 R0, RZ, RZ, UR6 ;  /* 0x00000006ff007e24 */ /* 0x004fca000f8e00ff */
[----:B------:R1:W-:Y:S01]  /*4a50*/  @P0 ATOMS.AND RZ, [UR8+0x18], R0 ;  /* 0x00001800ffff098c */ /* 0x0003e2000a800008 */
[----:B------:R-:W-:Y:S05]  /*4a60*/  BRA `(.L_x_92) ;  /* 0x0000000000147947 */ /* 0x000fea0003800000 */
.L_x_91:
[----:B------:R-:W-:Y:S02]  /*4a70*/  MOV R2, 0x4a90 ;  /* 0x00004a9000027802 */ /* 0x000fe40000000f00 */
[----:B---3-5:R-:W-:Y:S05]  /*4a80*/  CALL.REL.NOINC `($__internal_0_$__cuda_sm10x_tcgen05_guardrail_trap_col_being_dealloced_not_returned_by_alloc) ;  /* 0x0000004400487944 */ /* 0x028fea0003c00000 */
[----:B------:R-:W-:Y:S05]  /*4a90*/  BRA `(.L_x_92) ;  /* 0x0000000000087947 */ /* 0x000fea0003800000 */
.L_x_90:
[----:B------:R-:W-:Y:S02]  /*4aa0*/  MOV R2, 0x4ac0 ;  /* 0x00004ac000027802 */ /* 0x000fe40000000f00 */
[----:B---3-5:R-:W-:Y:S05]  /*4ab0*/  CALL.REL.NOINC `($__internal_2_$__cuda_sm10x_tcgen05_guardrail_trap_unallocated_columns_being_dealloced) ;  /* 0x0000004400547944 */ /* 0x028fea0003c00000 */
.L_x_92:
[----:B------:R-:W-:Y:S01]  /*4ac0*/  NOP ;  /* 0x0000000000007918 */ /* 0x000fe20000000000 */
[----:B------:R-:W-:Y:S05]  /*4ad0*/  EXIT ;  /* 0x000000000000794d */ /* 0x000fea0003800000 */
.L_x_63:
[----:B------:R-:W-:-:S09]  /*4ae0*/  UISETP.NE.OR UP0, UPT, UR18, 0x3, !UP3 ;  /* 0x000000031200788c */ /* 0x000fd2000df05670 */
[----:B------:R-:W-:Y:S05]  /*4af0*/  BRA.U UP0, `(.L_x_93) ;  /* 0x00000011002c7547 */ /* 0x000fea000b800000 */
[----:B------:R-:W1:Y:S01]  /*4b00*/  LDCU UR37, c[0x0][0x370] ;  /* 0x00006e00ff2577ac */ /* 0x000e620008000800 */
[----:B------:R-:W2:Y:S01]  /*4b10*/  LDC.64 R16, c[0x0][0x348] ;  /* 0x0000d200ff107b82 */ /* 0x000ea20000000a00 */
[----:B------:R-:W-:Y:S02]  /*4b20*/  HFMA2 R13, -RZ, RZ, 0, 0 ;  /* 0x00000000ff0d7431 */ /* 0x000fe400000001ff */
[----:B------:R-:W-:Y:S01]  /*4b30*/  IMAD.MOV.U32 R15, RZ, RZ, 0x1 ;  /* 0x00000001ff0f7424 */ /* 0x000fe200078e00ff */
[----:B------:R-:W1:Y:S01]  /*4b40*/  LDCU.128 UR32, c[0x0][0xb10] ;  /* 0x00016200ff2077ac */ /* 0x000e620008000c00 */
[----:B------:R-:W-:Y:S01]  /*4b50*/  IMAD.MOV.U32 R14, RZ, RZ, RZ ;  /* 0x000000ffff0e7224 */ /* 0x000fe200078e00ff */
[----:B------:R-:W-:Y:S01]  /*4b60*/  MOV R7, 0x1000 ;  /* 0x0000100000077802 */ /* 0x000fe20000000f00 */
[----:B------:R-:W3:Y:S01]  /*4b70*/  LDCU UR31, c[0x0][0x374] ;  /* 0x00006e80ff1f77ac */ /* 0x000ee20008000800 */
[----:B------:R-:W4:Y:S01]  /*4b80*/  LDC.64 R2, c[0x0][0x888] ;  /* 0x00022200ff027b82 */ /* 0x000f220000000a00 */
[----:B------:R-:W3:Y:S01]  /*4b90*/  LDCU UR15, c[0x0][0xb0c] ;  /* 0x00016180ff0f77ac */ /* 0x000ee20008000800 */
[----:B------:R-:W3:Y:S06]  /*4ba0*/  LDCU UR41, c[0x0][0xb20] ;  /* 0x00016400ff2977ac */ /* 0x000eec0008000800 */
[----:B------:R-:W2:Y:S01]  /*4bb0*/  LDC.64 R4, c[0x0][0x890] ;  /* 0x00022400ff047b82 */ /* 0x000ea20000000a00 */
[----:B------:R-:W3:Y:S01]  /*4bc0*/  LDCU UR4, c[0x0][0xb30] ;  /* 0x00016600ff0477ac */ /* 0x000ee20008000800 */
[----:B-1----:R-:W-:-:S02]  /*4bd0*/  UIMAD.WIDE.U32 UR6, UR37, UR32, URZ ;  /* 0x00000020250672a5 */ /* 0x002fc4000f8e00ff */
[----:B---3--:R-:W-:Y:S01]  /*4be0*/  UIMAD.WIDE.U32 UR8, UR31, UR35, URZ ;  /* 0x000000231f0872a5 */ /* 0x008fe2000f8e00ff */
[----:B------:R-:W-:Y:S01]  /*4bf0*/  UMOV UR29, 0x400 ;  /* 0x00000400001d7882 */ /* 0x000fe20000000000 */
[----:B------:R-:W-:-:S03]  /*4c00*/  UPLOP3.LUT UP3, UPT, UPT, UPT, UPT, 0x40, 0x4 ;  /* 0x000000000004789c */ /* 0x000fc60003f6e870 */
[----:B------:R-:W-:Y:S01]  /*4c10*/  UMOV UR6, UR7 ;  /* 0x0000000700067c82 */ /* 0x000fe20008000000 */
[----:B------:R-:W-:Y:S01]  /*4c20*/  UISETP.GE.AND UP0, UPT, UR42, 0x1, UPT ;  /* 0x000000012a00788c */ /* 0x000fe2000bf06270 */
[----:B------:R-:W-:Y:S01]  /*4c30*/  UMOV UR38, UR9 ;  /* 0x0000000900267c82 */ /* 0x000fe20008000000 */
[----:B------:R-:W-:Y:S01]  /*4c40*/  UISETP.NE.AND UP4, UPT, UR42, 0x1, UPT ;  /* 0x000000012a00788c */ /* 0x000fe2000bf85270 */
[----:B------:R-:W1:Y:S01]  /*4c50*/  LDCU.64 UR22, c[0x0][0xb28] ;  /* 0x00016500ff1677ac */ /* 0x000e620008000a00 */
[----:B------:R-:W-:Y:S02]  /*4c60*/  ULEA UR29, UR55, UR29, 0x18 ;  /* 0x0000001d371d7291 */ /* 0x000fe4000f8ec0ff */
[----:B------:R-:W-:Y:S02]  /*4c70*/  UISETP.NE.AND UP6, UPT, UR15, 0x1, UPT ;  /* 0x000000010f00788c */ /* 0x000fe4000bfc5270 */
[----:B------:R-:W-:Y:S02]  /*4c80*/  UISETP.NE.AND UP5, UPT, UR34, 0x1, UPT ;  /* 0x000000012200788c */ /* 0x000fe4000bfa5270 */
[----:B------:R-:W-:-:S02]  /*4c90*/  USHF.R.U32.HI UR39, URZ, UR33, UR6 ;  /* 0x00000021ff277299 */ /* 0x000fc40008011606 */
[----:B------:R-:W-:Y:S02]  /*4ca0*/  USHF.R.U32.HI UR38, URZ, UR41, UR38 ;  /* 0x00000029ff267299 */ /* 0x000fe40008011626 */
[----:B------:R-:W-:Y:S01]  /*4cb0*/  UISETP.NE.AND UP2, UPT, UR4, 0x1, UPT ;  /* 0x000000010400788c */ /* 0x000fe2000bf45270 */
[----:B------:R-:W-:-:S10]  /*4cc0*/  UMOV UR12, URZ ;  /* 0x000000ff000c7c82 */ /* 0x000fd40008000000 */
.L_x_102:
[C---:B------:R-:W-:Y:S02]  /*4cd0*/  LEA R12, R14.reuse, UR29, 0x3 ;  /* 0x0000001d0e0c7c11 */ /* 0x040fe4000f8e18ff */
[----:B------:R-:W-:Y:S02]  /*4ce0*/  SHF.L.U32 R0, R13, 0x1f, RZ ;  /* 0x0000001f0d007819 */ /* 0x000fe400000006ff */
[----:B------:R-:W-:Y:S02]  /*4cf0*/  LEA R8, R14, UR29, 0x4 ;  /* 0x0000001d0e087c11 */ /* 0x000fe4000f8e20ff */
[----:B---3--:R-:W3:Y:S02]  /*4d00*/  SYNCS.PHASECHK.TRANS64.TRYWAIT P0, [R12+URZ+0xc0], R0 ;  /* 0x0000c0000c0075a7 */ /* 0x008ee400080011ff */
[----:B---3--:R-:W-:Y:S05]  /*4d10*/  @!P0 BRA `(.L_x_94) ;  /* 0x0000003c00c88947 */ /* 0x008fea0003800000 */
.L_x_179:
[----:B------:R-:W1:Y:S01]  /*4d20*/  LDS.128 R8, [R8+0x150] ;  /* 0x0001500008087984 */ /* 0x000e620000000c00 */
[----:B------:R-:W-:Y:S01]  /*4d30*/  UISETP.GE.AND UP0, UPT, UR42, 0x1, UPT ;  /* 0x000000012a00788c */ /* 0x000fe2000bf06270 */
[----:B------:R-:W-:Y:S01]  /*4d40*/  @!PT LDS RZ, [RZ] ;  /* 0x00000000fffff984 */ /* 0x000fe20000000800 */
[----:B------:R-:W-:Y:S01]  /*4d50*/  @!PT LDS RZ, [RZ] ;  /* 0x00000000fffff984 */ /* 0x000fe20000000800 */
[----:B------:R-:W-:Y:S01]  /*4d60*/  @!PT LDS RZ, [RZ] ;  /* 0x00000000fffff984 */ /* 0x000fe20000000800 */
[----:B------:R-:W-:Y:S01]  /*4d70*/  @!PT LDS RZ, [RZ] ;  /* 0x00000000fffff984 */ /* 0x000fe20000000800 */
[----:B------:R2:W-:Y:S06]  /*4d80*/  MEMBAR.ALL.CTA ;  /* 0x0000000000007992 */ /* 0x0005ec0000008000 */
[----:B--2---:R-:W2:Y:S01]  /*4d90*/  FENCE.VIEW.ASYNC.S ;  /* 0x00000000000073c6 */ /* 0x004ea20000000000 */
[----:B-1----:R-:W-:Y:S11]  /*4da0*/  LOP3.LUT P0, RZ, R10, 0x1, RZ, 0xc0, !PT ;  /* 0x000000010aff7812 */ /* 0x002ff6000780c0ff */
[----:B------:R-:W-:Y:S02]  /*4db0*/  @!UPT UIADD3 URZ, UPT, UPT, URZ, URZ, URZ ;  /* 0x000000fffffff290 */ /* 0x000fe4000fffe0ff */
[----:B--2---:R-:W-:Y:S01]  /*4dc0*/  VOTEU.ANY UP1, P0 ;  /* 0x0000000000ff7886 */ /* 0x004fe20000020100 */
[----:B------:R-:W-:Y:S11]  /*4dd0*/  PLOP3.LUT P0, PT, PT, PT, UP1, 0x80, 0x8 ;  /* 0x000000000008781c */ /* 0x000ff60003f0f018 */
[----:B------:R-:W-:Y:S02]  /*4de0*/  @!UPT UIADD3 URZ, UPT, UPT, URZ, URZ, URZ ;  /* 0x000000fffffff290 */ /* 0x000fe4000fffe0ff */
[----:B---3--:R-:W-:Y:S02]  /*4df0*/  @P0 SHF.R.U32.HI R0, RZ, 0x10, R9 ;  /* 0x00000010ff000819 */ /* 0x008fe40000011609 */
[----:B------:R-:W-:Y:S02]  /*4e00*/  @P0 MOV R6, R8 ;  /* 0x0000000800060202 */ /* 0x000fe40000000f00 */
[----:B------:R-:W-:Y:S01]  /*4e10*/  @P0 R2UR UR4, R0 ;  /* 0x00000000000402ca */ /* 0x000fe200000e0000 */
[----:B------:R-:W-:Y:S01]  /*4e20*/  VIADD R0, R12, 0xd0 ;  /* 0x000000d00c007836 */ /* 0x000fe20000000000 */
[----:B------:R-:W-:Y:S02]  /*4e30*/  @P0 LOP3.LUT R8, R9, 0xffff, RZ, 0xc0, !PT ;  /* 0x0000ffff09080812 */ /* 0x000fe400078ec0ff */
[----:B------:R-:W-:Y:S02]  /*4e40*/  @P0 R2UR UR6, R6 ;  /* 0x00000000060602ca */ /* 0x000fe400000e0000 */
[----:B------:R-:W-:Y:S02]  /*4e50*/  PRMT R0, RZ, 0x654, R0 ;  /* 0x00000654ff007816 */ /* 0x000fe40000000000 */
[----:B------:R-:W-:Y:S02]  /*4e60*/  @P0 R2UR UR5, R8 ;  /* 0x00000000080502ca */ /* 0x000fe400000e0000 */
[----:B------:R1:W-:Y:S03]  /*4e70*/  SYNCS.ARRIVE.TRANS64.RED.A1T0 RZ, [R0+URZ], RZ ;  /* 0x000000ff00ff79a7 */ /* 0x0003e600081004ff */
[----:B------:R-:W-:Y:S04]  /*4e80*/  @UP1 UMOV UR30, UR4 ;  /* 0x00000004001e1c82 */ /* 0x000fe80008000000 */
[----:B------:R-:W-:Y:S04]  /*4e90*/  @UP1 UMOV UR14, UR6 ;  /* 0x00000006000e1c82 */ /* 0x000fe80008000000 */
[----:B------:R-:W-:Y:S01]  /*4ea0*/  @UP1 UMOV UR13, UR5 ;  /* 0x00000005000d1c82 */ /* 0x000fe20008000000 */
[----:B------:R-:W-:Y:S05]  /*4eb0*/  BRA.U !UP0, `(.L_x_95) ;  /* 0x0000000108a47547 */ /* 0x000fea000b800000 */
[----:B------:R-:W-:Y:S02]  /*4ec0*/  UIMAD.WIDE.U32 UR8, UR13, UR35, URZ ;  /* 0x000000230d0872a5 */ /* 0x000fe4000f8e00ff */
[----:B------:R-:W-:Y:S02]  /*4ed0*/  UIMAD.WIDE.U32 UR10, UR14, UR32, URZ ;  /* 0x000000200e0a72a5 */ /* 0x000fe4000f8e00ff */
[----:B------:R-:W-:Y:S02]  /*4ee0*/  USEL UR4, UR31, UR38, !UP5 ;  /* 0x000000261f047287 */ /* 0x000fe4000e800000 */
[----:B------:R-:W-:Y:S02]  /*4ef0*/  USEL UR7, UR37, UR39, !UP6 ;  /* 0x0000002725077287 */ /* 0x000fe4000f000000 */
[----:B------:R-:W-:Y:S02]  /*4f00*/  UIMAD.WIDE.U32 UR16, UR4, UR22, URZ ;  /* 0x00000016041072a5 */ /* 0x000fe4000f8e00ff */
[----:B------:R-:W-:Y:S01]  /*4f10*/  UIMAD.WIDE.U32 UR18, UR7, UR22, URZ ;  /* 0x00000016071272a5 */ /* 0x000fe2000f8e00ff */
[----:B------:R-:W-:Y:S02]  /*4f20*/  UMOV UR5, UR9 ;  /* 0x0000000900057c82 */ /* 0x000fe40008000000 */
[----:B------:R-:W-:Y:S03]  /*4f30*/  USHF.R.U32.HI UR6, URZ, UR41, UR5 ;  /* 0x00000029ff067299 */ /* 0x000fe60008011605 */
[----:B------:R-:W-:Y:S01]  /*4f40*/  UMOV UR5, UR11 ;  /* 0x0000000b00057c82 */ /* 0x000fe20008000000 */
[----:B------:R-:W-:Y:S02]  /*4f50*/  USEL UR6, UR13, UR6, !UP5 ;  /* 0x000000060d067287 */ /* 0x000fe4000e800000 */
[----:B------:R-:W-:Y:S02]  /*4f60*/  USHF.R.U32.HI UR8, URZ, UR33, UR5 ;  /* 0x00000021ff087299 */ /* 0x000fe40008011605 */
[----:B------:R-:W-:Y:S01]  /*4f70*/  UIMAD.WIDE.U32 UR10, UR6, UR22, URZ ;  /* 0x00000016060a72a5 */ /* 0x000fe2000f8e00ff */
[----:B------:R-:W-:Y:S02]  /*4f80*/  UMOV UR5, UR17 ;  /* 0x0000001100057c82 */ /* 0x000fe40008000000 */
[----:B------:R-:W-:Y:S03]  /*4f90*/  @UP4 USHF.R.U32.HI UR4, URZ, UR23, UR5 ;  /* 0x00000017ff044299 */ /* 0x000fe60008011605 */
[----:B------:R-:W-:Y:S01]  /*4fa0*/  UMOV UR5, UR19 ;  /* 0x0000001300057c82 */ /* 0x000fe20008000000 */
[----:B------:R-:W-:Y:S02]  /*4fb0*/  UIMAD UR4, UR42, UR4, URZ ;  /* 0x000000042a0472a4 */ /* 0x000fe4000f8e02ff */
[----:B------:R-:W-:Y:S02]  /*4fc0*/  @UP4 USHF.R.U32.HI UR7, URZ, UR23, UR5 ;  /* 0x00000017ff074299 */ /* 0x000fe40008011605 */
[----:B------:R-:W-:Y:S02]  /*4fd0*/  USEL UR5, UR14, UR8, !UP6 ;  /* 0x000000080e057287 */ /* 0x000fe4000f000000 */
[----:B------:R-:W-:Y:S02]  /*4fe0*/  UIMAD UR8, UR42, UR7, URZ ;  /* 0x000000072a0872a4 */ /* 0x000fe4000f8e02ff */
[----:B------:R-:W-:Y:S03]  /*4ff0*/  UISETP.GE.AND UP0, UPT, UR6, UR4, UPT ;  /* 0x000000040600728c */ /* 0x000fe6000bf06270 */
[----:B------:R-:W-:Y:S01]  /*5000*/  UMOV UR4, UR11 ;  /* 0x0000000b00047c82 */ /* 0x000fe20008000000 */
[----:B------:R-:W-:Y:S02]  /*5010*/  UISETP.GE.OR UP0, UPT, UR5, UR8, UP0 ;  /* 0x000000080500728c */ /* 0x000fe40008706670 */
[----:B------:R-:W-:Y:S02]  /*5020*/  USHF.R.U32.HI UR4, URZ, UR23, UR4 ;  /* 0x00000017ff047299 */ /* 0x000fe40008011604 */
[----:B------:R-:W-:Y:S02]  /*5030*/  UIMAD.WIDE.U32 UR8, UR5, UR22, URZ ;  /* 0x00000016050872a5 */ /* 0x000fe4000f8e00ff */
[----:B------:R-:W-:Y:S04]  /*5040*/  USEL UR10, UR6, UR4, !UP4 ;  /* 0x00000004060a7287 */ /* 0x000fe8000e000000 */
[----:B------:R-:W-:Y:S01]  /*5050*/  UIADD3 UR11, UPT, UPT, -UR10, URZ, URZ ;  /* 0x000000ff0a0b7290 */ /* 0x000fe2000fffe1ff */
[----:B------:R-:W-:Y:S02]  /*5060*/  @!UP0 UMOV UR4, UR9 ;  /* 0x0000000900048c82 */ /* 0x000fe40008000000 */
[----:B------:R-:W-:Y:S02]  /*5070*/  @!UP0 USHF.R.U32.HI UR4, URZ, UR23, UR4 ;  /* 0x00000017ff048299 */ /* 0x000fe40008011604 */
[----:B------:R-:W-:Y:S02]  /*5080*/  UIMAD UR8, UR42, UR11, UR6 ;  /* 0x0000000b2a0872a4 */ /* 0x000fe4000f8e0206 */
[----:B------:R-:W-:Y:S04]  /*5090*/  @!UP0 USEL UR4, UR5, UR4, !UP4 ;  /* 0x0000000405048287 */ /* 0x000fe8000e000000 */
[----:B------:R-:W-:Y:S02]  /*50a0*/  @!UP0 UIMAD UR7, UR7, UR8, UR4 ;  /* 0x00000008070782a4 */ /* 0x000fe4000f8e0204 */
[----:B------:R-:W-:Y:S02]  /*50b0*/  @!UP0 UIADD3 UR9, UPT, UPT, UR10, -UR4, URZ ;  /* 0x800000040a098290 */ /* 0x000fe4000fffe0ff */
[----:B------:R-:W-:Y:S02]  /*50c0*/  UIADD3 UR8, UPT, UPT, -UR6, URZ, URZ ;  /* 0x000000ff06087290 */ /* 0x000fe4000fffe1ff */
[----:B------:R-:W-:Y:S02]  /*50d0*/  UIADD3 UR4, UPT, UPT, -UR5, URZ, URZ ;  /* 0x000000ff05047290 */ /* 0x000fe4000fffe1ff */
[----:B------:R-:W-:Y:S03]  /*50e0*/  @!UP0 UIMAD UR6, UR9, UR42, UR5 ;  /* 0x0000002a090682a4 */ /* 0x000fe6000f8e0205 */
[----:B------:R-:W-:Y:S01]  /*50f0*/  @!UP0 UMOV UR5, UR7 ;  /* 0x0000000700058c82 */ /* 0x000fe20008000000 */
[----:B------:R-:W-:Y:S02]  /*5100*/  UIMAD UR7, UR15, UR4, UR14 ;  /* 0x000000040f0772a4 */ /* 0x000fe4000f8e020e */
[----:B------:R-:W-:Y:S02]  /*5110*/  UIMAD UR4, UR34, UR8, UR13 ;  /* 0x00000008220472a4 */ /* 0x000fe4000f8e020d */
[----:B------:R-:W-:Y:S02]  /*5120*/  UIMAD UR14, UR5, UR15, UR7 ;  /* 0x0000000f050e72a4 */ /* 0x000fe4000f8e0207 */
[----:B------:R-:W-:Y:S11]  /*5130*/  UIMAD UR13, UR6, UR34, UR4 ;  /* 0x00000022060d72a4 */ /* 0x000ff6000f8e0204 */
[----:B------:R-:W-:Y:S01]  /*5140*/  @!UPT UIADD3 URZ, UPT, UPT, URZ, URZ, URZ ;  /* 0x000000fffffff290 */ /* 0x000fe2000fffe0ff */
.L_x_95:
[----:B------:R-:W2:Y:S01]  /*5150*/  @!UP2 LDCU.128 UR8, c[0x0][0xb10] ;  /* 0x00016200ff08a7ac */ /* 0x000ea20008000c00 */
[C---:B------:R-:W-:Y:S02]  /*5160*/  ISETP.NE.U32.AND P1, PT, R4.reuse, RZ, PT ;  /* 0x000000ff0400720c */ /* 0x040fe40003f25070 */
[----:B------:R-:W-:Y:S02]  /*5170*/  ISETP.NE.U32.AND P0, PT, R4, RZ, PT ;  /* 0x000000ff0400720c */ /* 0x000fe40003f05070 */
[C---:B------:R-:W-:Y:S02]  /*5180*/  ISETP.NE.AND.EX P1, PT, R5.reuse, RZ, PT, P1 ;  /* 0x000000ff0500720c */ /* 0x040fe40003f25310 */
[----:B------:R-:W-:Y:S01]  /*5190*/  ISETP.NE.AND.EX P0, PT, R5, RZ, PT, P0 ;  /* 0x000000ff0500720c */ /* 0x000fe20003f05300 */
[----:B------:R-:W3:Y:S01]  /*51a0*/  @!UP2 LDCU UR5, c[0x0][0xb0c] ;  /* 0x00016180ff05a7ac */ /* 0x000ee20008000800 */
[----:B------:R-:W-:Y:S02]  /*51b0*/  USHF.L.U32 UR26, UR26, 0x6, URZ ;  /* 0x000000061a1a7899 */ /* 0x000fe400080006ff */
[----:B------:R-:W-:Y:S02]  /*51c0*/  USHF.L.U32 UR27, UR20, 0x6, URZ ;  /* 0x00000006141b7899 */ /* 0x000fe400080006ff */
[----:B--2---:R-:W-:Y:S07]  /*51d0*/  UIMAD.WIDE.U32 UR6, UR14, UR8, URZ ;  /* 0x000000080e0672a5 */ /* 0x004fee000f8e00ff */
[----:B------:R-:W-:Y:S01]  /*51e0*/  @!UP2 UMOV UR4, UR7 ;  /* 0x000000070004ac82 */ /* 0x000fe20008000000 */
[----:B---3--:R-:W-:Y:S02]  /*51f0*/  @!UP2 UISETP.NE.AND UP0, UPT, UR5, 0x1, UPT ;  /* 0x000000010500a88c */ /* 0x008fe4000bf05270 */
[----:B------:R-:W-:Y:S02]  /*5200*/  @!UP2 USHF.R.U32.HI UR4, URZ, UR9, UR4 ;  /* 0x00000009ff04a299 */ /* 0x000fe40008011604 */
[----:B------:R-:W-:Y:S02]  /*5210*/  UIMAD.WIDE.U32 UR6, UR13, UR11, URZ ;  /* 0x0000000b0d0672a5 */ /* 0x000fe4000f8e00ff */
[----:B------:R-:W-:Y:S02]  /*5220*/  @!UP2 USEL UR8, UR14, UR4, !UP0 ;  /* 0x000000040e08a287 */ /* 0x000fe4000c000000 */
[----:B------:R-:W-:Y:S03]  /*5230*/  @!UP2 UISETP.NE.AND UP0, UPT, UR10, 0x1, UPT ;  /* 0x000000010a00a88c */ /* 0x000fe6000bf05270 */
[----:B------:R-:W-:Y:S02]  /*5240*/  @!UP2 UMOV UR6, UR7 ;  /* 0x000000070006ac82 */ /* 0x000fe40008000000 */
[----:B------:R-:W2:Y:S02]  /*5250*/  @!UP2 LDCU UR4, c[0x0][0xb20] ;  /* 0x00016400ff04a7ac */ /* 0x000ea40008000800 */
[----:B--2---:R-:W-:Y:S04]  /*5260*/  @!UP2 USHF.R.U32.HI UR6, URZ, UR4, UR6 ;  /* 0x00000004ff06a299 */ /* 0x004fe80008011606 */
[----:B------:R-:W-:Y:S04]  /*5270*/  @!UP2 USEL UR6, UR13, UR6, !UP0 ;  /* 0x000000060d06a287 */ /* 0x000fe8000c000000 */
[----:B------:R-:W-:Y:S02]  /*5280*/  @!UP2 UIADD3 UR4, UPT, UPT, -UR8, UR6, URZ ;  /* 0x000000060804a290 */ /* 0x000fe4000fffe1ff */
[----:B------:R-:W-:Y:S02]  /*5290*/  @!UP2 UIADD3 UR6, UPT, UPT, UR8, -UR6, URZ ;  /* 0x800000060806a290 */ /* 0x000fe4000fffe0ff */
[----:B------:R-:W-:Y:S02]  /*52a0*/  @!UP2 UIMAD UR14, UR4, UR5, UR14 ;  /* 0x00000005040ea2a4 */ /* 0x000fe4000f8e020e */
[----:B------:R-:W-:Y:S01]  /*52b0*/  @!UP2 UIMAD UR13, UR6, UR10, UR13 ;  /* 0x0000000a060da2a4 */ /* 0x000fe2000f8e020d */
[----:B------:R-:W-:Y:S11]  /*52c0*/  BRA.U UP3, `(.L_x_96) ;  /* 0x0000000103107547 */ /* 0x000ff6000b800000 */
[----:B------:R-:W-:Y:S04]  /*52d0*/  MOV R6, UR40 ;  /* 0x0000002800067c02 */ /* 0x000fe80008000f00 */
[----:B------:R-:W-:Y:S04]  /*52e0*/  SHF.L.U32 R6, R6, 0x1f, RZ ;  /* 0x0000001f06067819 */ /* 0x000fe800000006ff */
[----:B------:R-:W2:Y:S02]  /*52f0*/  SYNCS.PHASECHK.TRANS64.TRYWAIT P2, [UR29+0xb8], R6 ;  /* 0x0000b806ff0075a7 */ /* 0x000ea4000804111d */
[----:B--2---:R-:W-:Y:S05]  /*5300*/  @!P2 BRA `(.L_x_97) ;  /* 0x000000380060a947 */ /* 0x004fea0003800000 */
.L_x_96:
[----:B------:R-:W-:Y:S05]  /*5310*/  @!P1 BRA `(.L_x_98) ;  /* 0x0000000000309947 */ /* 0x000fea0003800000 */
[----:B----4-:R-:W-:Y:S01]  /*5320*/  ISETP.NE.U32.AND P1, PT, R2, RZ, PT ;  /* 0x000000ff0200720c */ /* 0x010fe20003f25070 */
[----:B------:R-:W2:Y:S01]  /*5330*/  LDCU.64 UR4, c[0x0][0x358] ;  /* 0x00006b00ff0477ac */ /* 0x000ea20008000a00 */
[----:B------:R-:W-:Y:S02]  /*5340*/  IMAD.MOV.U32 R46, RZ, RZ, 0x1 ;  /* 0x00000001ff2e7424 */ /* 0x000fe400078e00ff */
[----:B------:R-:W-:Y:S11]  /*5350*/  ISETP.NE.AND.EX P1, PT, R3, RZ, PT, P1 ;  /* 0x000000ff0300720c */ /* 0x000ff60003f25310 */
[----:B------:R-:W-:Y:S02]  /*5360*/  @!UPT UIADD3 URZ, UPT, UPT, URZ, URZ, URZ ;  /* 0x000000fffffff290 */ /* 0x000fe4000fffe0ff */
[----:B------:R-:W3:Y:S01]  /*5370*/  @P1 LDC.64 R8, c[0x0][0x888] ;  /* 0x00022200ff081b82 */ /* 0x000ee20000000a00 */
[----:B-1----:R-:W-:Y:S04]  /*5380*/  @P1 IMAD R0, R4, UR36, RZ ;  /* 0x0000002404001c24 */ /* 0x002fe8000f8e02ff */
[----:B---3--:R-:W-:Y:S04]  /*5390*/  @P1 IMAD.WIDE R8, R0, 0x4, R8 ;  /* 0x0000000400081825 */ /* 0x008fe800078e0208 */
[----:B------:R-:W-:Y:S01]  /*53a0*/  HFMA2 R0, -RZ, RZ, 0, 5.9604644775390625e-08 ;  /* 0x00000001ff007431 */ /* 0x000fe200000001ff */
[----:B--2--5:R2:W5:Y:S04]  /*53b0*/  @P1 LDG.E R26, desc[UR4][R8.64] ;  /* 0x00000004081a1981 */ /* 0x024568000c1e1900 */
[----:B------:R-:W-:Y:S01]  /*53c0*/  @!P1 PRMT R46, R0, 0x7610, R46 ;  /* 0x00007610002e9816 */ /* 0x000fe2000000002e */
[----:B--2---:R-:W3:Y:S06]  /*53d0*/  @!P1 LDC R26, c[0x0][0x880] ;  /* 0x00022000ff1a9b82 */ /* 0x004eec0000000800 */
.L_x_98:
[----:B---3-5:R-:W-:Y:S01]  /*53e0*/  @!P0 FSETP.EQ.AND P1, PT, R26, RZ, PT ;  /* 0x000000ff1a00820b */ /* 0x028fe20003f22000 */
[----:B------:R-:W-:Y:S01]  /*53f0*/  @!UPT UIADD3 URZ, UPT, UPT, URZ, URZ, URZ ;  /* 0x000000fffffff290 */ /* 0x000fe2000fffe0ff */
[----:B------:R-:W-:Y:S11]  /*5400*/  @!P0 BRA `(.L_x_99) ;  /* 0x0000000000188947 */ /* 0x000ff60003800000 */
[----:B------:R-:W-:Y:S02]  /*5410*/  LOP3.LUT P0, RZ, R46, 0xff, RZ, 0xc0, !PT ;  /* 0x000000ff2eff7812 */ /* 0x000fe4000780c0ff */
[----:B----4-:R-:W-:Y:S04]  /*5420*/  ISETP.NE.U32.AND P1, PT, R2, RZ, PT ;  /* 0x000000ff0200720c */ /* 0x010fe80003f25070 */
[----:B------:R-:W-:Y:S04]  /*5430*/  ISETP.NE.AND.EX P1, PT, R3, RZ, PT, P1 ;  /* 0x000000ff0300720c */ /* 0x000fe80003f25310 */
[----:B------:R-:W-:Y:S03]  /*5440*/  PLOP3.LUT P1, PT, P1, PT, PT, 0x8, 0x80 ;  /* 0x000000000080781c */ /* 0x000fe60000f2e170 */
[----:B------:R-:W-:Y:S11]  /*5450*/  @P0 FSETP.EQ.AND P1, PT, R26, RZ, PT ;  /* 0x000000ff1a00020b */ /* 0x000ff60003f22000 */
[----:B------:R-:W-:Y:S02]  /*5460*/  @!UPT UIADD3 URZ, UPT, UPT, URZ, URZ, URZ ;  /* 0x000000fffffff290 */ /* 0x000fe4000fffe0ff */
.L_x_99:
[----:B------:R-:W-:Y:S01]  /*5470*/  ULEA UR4, UR12, UR29, 0x3 ;  /* 0x0000001d0c047291 */ /* 0x000fe2000f8e18ff */
[----:B------:R-:W-:Y:S02]  /*5480*/  SHF.L.U32 R9, R15, 0x1f, RZ ;  /* 0x0000001f0f097819 */ /* 0x000fe400000006ff */
[----:B------:R-:W-:Y:S04]  /*5490*/  ELECT P0, URZ, PT ;  /* 0x0000000000ff782f */ /* 0x000fe80003800000 */
[----:B------:R-:W-:Y:S02]  /*54a0*/  PLOP3.LUT P1, PT, P1, P0, PT, 0xf2, 0x2f ;  /* 0x00000000002f781c */ /* 0x000fe40000f21e72 */
[----:B------:R-:W2:Y:S11]  /*54b0*/  SYNCS.PHASECHK.TRANS64.TRYWAIT P2, [UR4+0x98], R9 ;  /* 0x00009809ff0075a7 */ /* 0x000eb60008041104 */
[----:B------:R-:W-:Y:S05]  /*54c0*/  @!P1 IADD3 R8, P0, PT, R16, 0x580, RZ ;  /* 0x0000058010089810 */ /* 0x000fea0007f1e0ff */
[----:B-1----:R-:W-:Y:S01]  /*54d0*/  @!P1 IMAD.X R6, RZ, RZ, R17, P0 ;  /* 0x000000ffff069224 */ /* 0x002fe200000e0611 */
[----:B--2---:R-:W-:Y:S07]  /*54e0*/  @!P2 BRA `(.L_x_100) ;  /* 0x000000380000a947 */ /* 0x004fee0003800000 */
.L_x_182:
[----:B------:R-:W-:Y:S01]  /*54f0*/  @!P1 R2UR UR6, R6 ;  /* 0x00000000060692ca */ /* 0x000fe200000e0000 */
[----:B------:R-:W-:Y:S01]  /*5500*/  UIADD3 UR5, UPT, UPT, UR12, 0x1, URZ ;  /* 0x000000010c057890 */ /* 0x000fe2000fffe0ff */
[----:B------:R-:W-:Y:S01]  /*5510*/  @!P1 R2UR UR7, R8 ;  /* 0x00000000080792ca */ /* 0x000fe200000e0000 */
[----:B------:R-:W-:Y:S01]  /*5520*/  UIADD3 UR25, UPT, UPT, UR4, 0x80, URZ ;  /* 0x0000008004197890 */ /* 0x000fe2000fffe0ff */
[----:B-1----:R-:W-:Y:S01]  /*5530*/  @!P1 IMAD.MOV.U32 R0, RZ, RZ, 0x1000 ;  /* 0x00001000ff009424 */ /* 0x002fe200078e00ff */
[----:B------:R-:W-:Y:S01]  /*5540*/  UISETP.NE.AND UP0, UPT, UR5, 0x3, UPT ;  /* 0x000000030500788c */ /* 0x000fe2000bf05270 */
[----:B------:R-:W-:Y:S01]  /*5550*/  VIADD R14, R14, 0x1 ;  /* 0x000000010e0e7836 */ /* 0x000fe20000000000 */
[----:B------:R-:W-:Y:S01]  /*5560*/  UMOV UR18, 0x0 ;  /* 0x0000000000127882 */ /* 0x000fe20000000000 */
[----:B------:R-:W-:Y:S01]  /*5570*/  UMOV UR19, 0x10000000 ;  /* 0x1000000000137882 */ /* 0x000fe20000000000 */
[----:B------:R-:W-:Y:S02]  /*5580*/  USEL UR21, UR5, URZ, UP0 ;  /* 0x000000ff05157287 */ /* 0x000fe40008000000 */
[----:B------:R-:W-:Y:S02]  /*5590*/  USEL UR9, URZ, 0x1, UP0 ;  /* 0x00000001ff097887 */ /* 0x000fe40008000000 */
[----:B------:R-:W-:Y:S01]  /*55a0*/  VOTEU.ALL UP0, P1 ;  /* 0x0000000000ff7886 */ /* 0x000fe20000800000 */
[----:B------:R-:W-:Y:S01]  /*55b0*/  IMAD.U32 R9, RZ, RZ, UR6 ;  /* 0x00000006ff097e24 */ /* 0x000fe2000f8e00ff */
[----:B------:R-:W-:Y:S01]  /*55c0*/  UMOV UR28, UR36 ;  /* 0x00000024001c7c82 */ /* 0x000fe20008000000 */
[----:B------:R-:W-:Y:S01]  /*55d0*/  IMAD.U32 R8, RZ, RZ, UR7 ;  /* 0x00000007ff087e24 */ /* 0x000fe2000f8e00ff */
[----:B------:R-:W-:Y:S01]  /*55e0*/  LOP3.LUT R15, R15, UR9, RZ, 0x3c, !PT ;  /* 0x000000090f0f7c12 */ /* 0x000fe2000f8e3cff */
[----:B------:R-:W-:Y:S01]  /*55f0*/  @!UP0 ULEA UR5, UR12, UR29, 0xc ;  /* 0x0000001d0c058291 */ /* 0x000fe2000f8e60ff */
[----:B------:R-:W-:Y:S01]  /*5600*/  @!P1 R2UR UR7, R9 ;  /* 0x00000000090792ca */ /* 0x000fe200000e0000 */
[----:B------:R-:W-:Y:S01]  /*5610*/  @!UP0 UIADD3 UR10, UPT, UPT, UR26, 0x20, URZ ;  /* 0x000000201a0a8890 */ /* 0x000fe2000fffe0ff */
[----:B------:R-:W-:Y:S01]  /*5620*/  @!P1 R2UR UR6, R8 ;  /* 0x00000000080692ca */ /* 0x000fe200000e0000 */
[----:B------:R-:W-:Y:S01]  /*5630*/  @!UP0 UIADD3 UR24, UPT, UPT, UR5, 0x200, URZ ;  /* 0x0000020005188890 */ /* 0x000fe2000fffe0ff */
[----:B------:R-:W-:Y:S01]  /*5640*/  SHF.L.U32 R6, R15, 0x1f, RZ ;  /* 0x0000001f0f067819 */ /* 0x000fe200000006ff */
[----:B------:R-:W-:Y:S01]  /*5650*/  @!UP0 UIADD3 UR8, UPT, UPT, UR5, 0xa00, URZ ;  /* 0x00000a0005088890 */ /* 0x000fe2000fffe0ff */
[----:B------:R-:W-:Y:S01]  /*5660*/  VOTEU.ALL UP0, P1 ;  /* 0x0000000000ff7886 */ /* 0x000fe20000800000 */
[----:B------:R-:W-:Y:S01]  /*5670*/  UMOV UR11, UR27 ;  /* 0x0000001b000b7c82 */ /* 0x000fe20008000000 */
[----:B------:R-:W-:Y:S01]  /*5680*/  UMOV UR12, UR36 ;  /* 0x00000024000c7c82 */ /* 0x000fe20008000000 */
[----:B------:R-:W-:Y:S01]  /*5690*/  UMOV UR9, UR25 ;  /* 0x0000001900097c82 */ /* 0x000fe20008000000 */
[----:B------:R-:W-:Y:S02]  /*56a0*/  UPRMT UR16, UR55, 0x654, UR25 ;  /* 0x0000065437107896 */ /* 0x000fe40008000019 */
[----:B------:R-:W-:Y:S03]  /*56b0*/  ULEA UR5, UR21, UR29, 0x3 ;  /* 0x0000001d15057291 */ /* 0x000fe6000f8e18ff */
[----:B------:R1:W-:Y:S01]  /*56c0*/  @!UP0 UTMALDG.3D [UR24], [UR6], desc[UR18] ;  /* 0x00001218060085b4 */ /* 0x0003e20008011000 */
[----:B------:R-:W-:Y:S05]  /*56d0*/  VOTEU.ALL UP0, P1 ;  /* 0x0000000000ff7886 */ /* 0x000fea0000800000 */
[----:B------:R1:W-:Y:S01]  /*56e0*/  @!UP0 UTMALDG.3D [UR8], [UR6], desc[UR18] ;  /* 0x00001208060085b4 */ /* 0x0003e20008011000 */
[----:B------:R1:W-:Y:S01]  /*56f0*/  @!P1 SYNCS.ARRIVE.TRANS64.RED.A0TR RZ, [UR4+0x80], R0 ;  /* 0x00008000ffff99a7 */ /* 0x0003e20008300404 */
[----:B------:R-:W-:Y:S01]  /*5700*/  SYNCS.ARRIVE.TRANS64.RED.A1T0 RZ, [UR16], RZ ;  /* 0x000000ffffff79a7 */ /* 0x000fe20008100410 */
[----:B------:R-:W2:Y:S02]  /*5710*/  SYNCS.PHASECHK.TRANS64.TRYWAIT P0, [UR5+0x98], R6 ;  /* 0x00009806ff0075a7 */ /* 0x000ea40008001105 */
[----:B-12---:R-:W-:Y:S05]  /*5720*/  @!P0 BRA `(.L_x_101) ;  /* 0x0000003400888947 */ /* 0x006fea0003800000 */
.L_x_184:
[----:B------:R-:W-:Y:S01]  /*5730*/  UIADD3 UR17, UPT, UPT, UR5, 0x80, URZ ;  /* 0x0000008005117890 */ /* 0x000fe2000fffe0ff */
[----:B-1----:R-:W-:Y:S01]  /*5740*/  @!P1 IADD3 R6, P0, PT, R16, 0x580, RZ ;  /* 0x0000058010069810 */ /* 0x002fe20007f1e0ff */
[----:B------:R-:W-:Y:S01]  /*5750*/  UPLOP3.LUT UP3, UPT, UPT, UPT, UPT, 0x80, 0x8 ;  /* 0x000000000008789c */ /* 0x000fe20003f6f070 */
[----:B------:R-:W-:Y:S01]  /*5760*/  R2UR UR43, R50 ;  /* 0x00000000322b72ca */ /* 0x000fe200000e0000 */
[----:B------:R-:W-:Y:S01]  /*5770*/  UMOV UR24, 0x0 ;  /* 0x0000000000187882 */ /* 0x000fe20000000000 */
[----:B------:R-:W-:Y:S01]  /*5780*/  @!P1 R2UR UR6, R6 ;  /* 0x00000000060692ca */ /* 0x000fe200000e0000 */
[----:B------:R-:W-:Y:S01]  /*5790*/  @!P1 IMAD.X R0, RZ, RZ, R17, P0 ;  /* 0x000000ffff009224 */ /* 0x000fe200000e0611 */
[----:B------:R-:W-:Y:S01]  /*57a0*/  UMOV UR25, 0x10000000 ;  /* 0x1000000000197882 */ /* 0x000fe20000000000 */
[----:B------:R-:W-:Y:S01]  /*57b0*/  UMOV UR19, UR27 ;  /* 0x0000001b00137c82 */ /* 0x000fe20008000000 */
[----:B------:R-:W-:Y:S01]  /*57c0*/  UMOV UR20, UR36 ;  /* 0x0000002400147c82 */ /* 0x000fe20008000000 */
[----:B------:R-:W-:Y:S01]  /*57d0*/  UMOV UR11, UR27 ;  /* 0x0000001b000b7c82 */ /* 0x000fe20008000000 */
[----:B------:R-:W-:Y:S01]  /*57e0*/  @!P1 R2UR UR4, R0 ;  /* 0x00000000000492ca */ /* 0x000fe200000e0000 */
[----:B------:R-:W-:Y:S01]  /*57f0*/  UMOV UR12, UR36 ;  /* 0x00000024000c7c82 */ /* 0x000fe20008000000 */
[----:B------:R-:W-:Y:S01]  /*5800*/  UMOV UR9, UR17 ;  /* 0x0000001100097c82 */ /* 0x000fe20008000000 */
[----:B------:R-:W-:Y:S01]  /*5810*/  VOTEU.ALL UP0, P1 ;  /* 0x0000000000ff7886 */ /* 0x000fe20000800000 */
[----:B------:R-:W-:Y:S01]  /*5820*/  R2UR UR28, R51 ;  /* 0x00000000331c72ca */ /* 0x000fe200000e0000 */
[----:B------:R-:W-:Y:S01]  /*5830*/  UMOV UR36, UR30 ;  /* 0x0000001e00247c82 */ /* 0x000fe20008000000 */
[----:B------:R-:W-:Y:S01]  /*5840*/  ISETP.NE.AND P0, PT, R14, 0x2, PT ;  /* 0x000000020e00780c */ /* 0x000fe20003f05270 */
[----:B------:R-:W-:Y:S01]  /*5850*/  IMAD.U32 R8, RZ, RZ, UR6 ;  /* 0x00000006ff087e24 */ /* 0x000fe2000f8e00ff */
[----:B------:R-:W-:Y:S02]  /*5860*/  @!UP0 UIADD3 UR18, UPT, UPT, UR26, 0x10, URZ ;  /* 0x000000101a128890 */ /* 0x000fe4000fffe0ff */
[----:B------:R-:W-:Y:S01]  /*5870*/  @!UP0 UIADD3 UR10, UPT, UPT, UR26, 0x30, URZ ;  /* 0x000000301a0a8890 */ /* 0x000fe2000fffe0ff */
[----:B------:R-:W-:Y:S01]  /*5880*/  SEL R0, RZ, 0x1, P0 ;  /* 0x00000001ff007807 */ /* 0x000fe20000000000 */
[----:B------:R-:W-:Y:S01]  /*5890*/  UIADD3 UR26, UPT, UPT, UR13, UR43, URZ ;  /* 0x0000002b0d1a7290 */ /* 0x000fe2000fffe0ff */
[----:B------:R-:W-:Y:S01]  /*58a0*/  IMAD.U32 R9, RZ, RZ, UR4 ;  /* 0x00000004ff097e24 */ /* 0x000fe2000f8e00ff */
[----:B------:R-:W-:Y:S01]  /*58b0*/  @!P1 R2UR UR6, R8 ;  /* 0x00000000080692ca */ /* 0x000fe200000e0000 */
[----:B------:R-:W-:Y:S01]  /*58c0*/  @!UP0 ULEA UR4, UR21, UR29, 0xc ;  /* 0x0000001d15048291 */ /* 0x000fe2000f8e60ff */
[----:B------:R-:W-:Y:S02]  /*58d0*/  LOP3.LUT R13, R13, R0, RZ, 0x3c, !PT ;  /* 0x000000000d0d7212 */ /* 0x000fe400078e3cff */
[----:B------:R-:W-:Y:S01]  /*58e0*/  @!P1 R2UR UR7, R9 ;  /* 0x00000000090792ca */ /* 0x000fe200000e0000 */
[----:B------:R-:W-:Y:S01]  /*58f0*/  @!UP0 UIADD3 UR16, UPT, UPT, UR4, 0x200, URZ ;  /* 0x0000020004108890 */ /* 0x000fe2000fffe0ff */
[----:B------:R-:W-:Y:S01]  /*5900*/  SEL R14, R14, RZ, P0 ;  /* 0x000000ff0e0e7207 */ /* 0x000fe20000000000 */
[----:B------:R-:W-:Y:S01]  /*5910*/  @!UP0 UIADD3 UR8, UPT, UPT, UR4, 0xa00, URZ ;  /* 0x00000a0004088890 */ /* 0x000fe2000fffe0ff */
[----:B------:R-:W-:Y:S01]  /*5920*/  VOTEU.ALL UP0, P1 ;  /* 0x0000000000ff7886 */ /* 0x000fe20000800000 */
[----:B------:R-:W-:Y:S08]  /*5930*/  UPRMT UR4, UR55, 0x654, UR17 ;  /* 0x0000065437047896 */ /* 0x000ff00008000011 */
[----:B------:R1:W-:Y:S01]  /*5940*/  @!UP0 UTMALDG.3D [UR16], [UR6], desc[UR24] ;  /* 0x00001810060085b4 */ /* 0x0003e20008011000 */
[----:B------:R-:W-:Y:S05]  /*5950*/  VOTEU.ALL UP0, P1 ;  /* 0x0000000000ff7886 */ /* 0x000fea0000800000 */
[----:B------:R2:W-:Y:S01]  /*5960*/  @!UP0 UTMALDG.3D [UR8], [UR6], desc[UR24] ;  /* 0x00001808060085b4 */ /* 0x0005e20008011000 */
[----:B------:R3:W-:Y:S01]  /*5970*/  @!P1 SYNCS.ARRIVE.TRANS64.RED.A0TR RZ, [UR5+0x80], R7 ;  /* 0x00008007ffff99a7 */ /* 0x0007e20008300405 */
[----:B------:R-:W-:Y:S01]  /*5980*/  SYNCS.ARRIVE.TRANS64.RED.A1T0 RZ, [UR4], RZ ;  /* 0x000000ffffff79a7 */ /* 0x000fe20008100404 */
[----:B------:R-:W-:Y:S04]  /*5990*/  UIADD3 UR4, UPT, UPT, UR21, 0x1, URZ ;  /* 0x0000000115047890 */ /* 0x000fe8000fffe0ff */
[----:B------:R-:W-:Y:S04]  /*59a0*/  UISETP.NE.AND UP0, UPT, UR4, 0x3, UPT ;  /* 0x000000030400788c */ /* 0x000fe8000bf05270 */
[----:B------:R-:W-:Y:S02]  /*59b0*/  USEL UR5, URZ, 0x1, UP0 ;  /* 0x00000001ff057887 */ /* 0x000fe40008000000 */
[----:B-1----:R-:W-:Y:S04]  /*59c0*/  UIADD3 UR20, UPT, UPT, UR14, UR28, URZ ;  /* 0x0000001c0e147290 */ /* 0x002fe8000fffe0ff */
[----:B------:R-:W-:Y:S01]  /*59d0*/  LOP3.LUT R15, R15, UR5, RZ, 0x3c, !PT ;  /* 0x000000050f0f7c12 */ /* 0x000fe2000f8e3cff */
[----:B--2---:R-:W-:Y:S01]  /*59e0*/  USEL UR12, UR4, URZ, UP0 ;  /* 0x000000ff040c7287 */ /* 0x004fe20008000000 */
[----:B------:R-:W-:Y:S11]  /*59f0*/  BRA.U UP1, `(.L_x_102) ;  /* 0xfffffff101b47547 */ /* 0x000ff6000b83ffff */
[----:B------:R-:W-:Y:S01]  /*5a00*/  UIADD3 UR29, UPT, UPT, UR29, 0x98, URZ ;  /* 0x000000981d1d7890 */ /* 0x000fe2000fffe0ff */
[----:B----4-:R-:W-:-:S03]  /*5a10*/  SHF.L.U32 R2, R15, 0x1f, RZ ;  /* 0x0000001f0f027819 */ /* 0x010fc600000006ff */
[----:B------:R-:W-:-:S09]  /*5a20*/  ULEA UR4, UR12, UR29, 0x3 ;  /* 0x0000001d0c047291 */ /* 0x000fd2000f8e18ff */
[----:B------:R-:W1:Y:S02]  /*5a30*/  SYNCS.PHASECHK.TRANS64.TRYWAIT P0, [UR4], R2 ;  /* 0x00000002ff0075a7 */ /* 0x000e640008001104 */
[----:B-1----:R-:W-:Y:S05]  /*5a40*/  @!P0 BRA `(.L_x_103) ;  /* 0x0000003000d88947 */ /* 0x002fea0003800000 */
.L_x_186:
        /* <DEDUP_REMOVED lines=9> */
.L_x_188:
[----:B------:R-:W-:-:S04]  /*5ae0*/  UIADD3 UR4, UPT, UPT, UR4, 0x1, URZ ;  /* 0x0000000104047890 */ /* 0x000fc8000fffe0ff */
[----:B------:R-:W-:-:S04]  /*5af0*/  UISETP.NE.AND UP0, UPT, UR4, 0x3, UPT ;  /* 0x000000030400788c */ /* 0x000fc8000bf05270 */
[----:B------:R-:W-:Y:S02]  /*5b00*/  USEL UR5, URZ, 0x1, UP0 ;  /* 0x00000001ff057887 */ /* 0x000fe40008000000 */
[----:B------:R-:W-:-:S04]  /*5b10*/  USEL UR4, UR4, URZ, UP0 ;  /* 0x000000ff04047287 */ /* 0x000fc80008000000 */
[----:B------:R-:W-:Y:S01]  /*5b20*/  ULEA UR4, UR4, UR29, 0x3 ;  /* 0x0000001d04047291 */ /* 0x000fe2000f8e18ff */
[----:B-1----:R-:W-:-:S04]  /*5b30*/  LOP3.LUT R2, R15, UR5, RZ, 0x3c, !PT ;  /* 0x000000050f027c12 */ /* 0x002fc8000f8e3cff */
[----:B------:R-:W-:Y:S01]  /*5b40*/  SHF.L.U32 R2, R2, 0x1f, RZ ;  /* 0x0000001f02027819 */ /* 0x000fe200000006ff */
[----:B------:R-:W-:-:S07]  /*5b50*/  IMAD.U32 R0, RZ, RZ, UR4 ;  /* 0x00000004ff007e24 */ /* 0x000fce000f8e00ff */
.L_x_105:
[----:B-1----:R1:W2:Y:S02]  /*5b60*/  SYNCS.PHASECHK.TRANS64.TRYWAIT P0, [R0+URZ], R2 ;  /* 0x00000002000075a7 */ /* 0x0022a400080011ff */
[----:B--2---:R-:W-:Y:S05]  /*5b70*/  @!P0 NANOSLEEP.SYNCS 0x989680 ;  /* 0x009896800000895d */ /* 0x004fea0003900000 */
[----:B------:R-:W2:Y:S02]  /*5b80*/  @!P0 SYNCS.PHASECHK.TRANS64 P0, [R0+URZ], R2 ;  /* 0x00000002000085a7 */ /* 0x000ea400080010ff */
[----:B--2---:R-:W-:Y:S05]  /*5b90*/  @P0 EXIT ;  /* 0x000000000000094d */ /* 0x004fea0003800000 */
[----:B------:R-:W-:Y:S05]  /*5ba0*/  BRA `(.L_x_105) ;  /* 0xfffffffc00ec7947 */ /* 0x000fea000383ffff */
.L_x_93:
[----:B------:R-:W-:-:S06]  /*5bb0*/  UISETP.GE.AND UP0, UPT, UR18, 0x4, UPT ;  /* 0x000000041200788c */ /* 0x000fcc000bf06270 */
[----:B------:R-:W-:-:S13]  /*5bc0*/  PLOP3.LUT P0, PT, PT, PT, UP0, 0x80, 0x8 ;  /* 0x000000000008781c */ /* 0x000fda0003f0f008 */
[----:B------:R-:W-:Y:S05]  /*5bd0*/  @!P0 EXIT ;  /* 0x000000000000894d */ /* 0x000fea0003800000 */
[----:B------:R-:W-:Y:S01]  /*5be0*/  BAR.SYNC.DEFER_BLOCKING 0x6, 0xa0 ;  /* 0x0182800000007b1d */ /* 0x000fe20000010000 */
[C---:B------:R-:W-:Y:S01]  /*5bf0*/  IMAD.SHL.U32 R45, R58.reuse, 0x10, RZ ;  /* 0x000000103a2d7824 */ /* 0x040fe200078e00ff */
[----:B------:R-:W-:Y:S01]  /*5c00*/  CS2R R56, SRZ ;  /* 0x0000000000387805 */ /* 0x000fe2000001ff00 */
[----:B------:R-:W-:Y:S02]  /*5c10*/  IMAD.SHL.U32 R3, R47, 0x200000, RZ ;  /* 0x002000002f037824 */ /* 0x000fe400078e00ff */
[C---:B------:R-:W-:Y:S01]  /*5c20*/  IMAD.U32 R23, R58.reuse, 0x10000, RZ ;  /* 0x000100003a177824 */ /* 0x040fe200078e00ff */
[----:B------:R-:W-:Y:S01]  /*5c30*/  UMOV UR45, 0x400 ;  /* 0x00000400002d7882 */ /* 0x000fe20000000000 */
[----:B------:R-:W1:Y:S01]  /*5c40*/  LDCU.64 UR4, c[0x0][0x890] ;  /* 0x00011200ff0477ac */ /* 0x000e620008000a00 */
[----:B------:R-:W2:Y:S01]  /*5c50*/  LDC.64 R42, c[0x0][0x8b0] ;  /* 0x00022c00ff2a7b82 */ /* 0x000ea20000000a00 */
[----:B------:R-:W-:Y:S01]  /*5c60*/  IMAD.SHL.U32 R2, R58, 0x2, RZ ;  /* 0x000000023a027824 */ /* 0x000fe200078e00ff */
[----:B------:R-:W-:Y:S01]  /*5c70*/  LOP3.LUT R7, R45, 0x40, RZ, 0xc0, !PT ;  /* 0x000000402d077812 */ /* 0x000fe200078ec0ff */
[----:B------:R-:W-:Y:S01]  /*5c80*/  ULEA UR45, UR55, UR45, 0x18 ;  /* 0x0000002d372d7291 */ /* 0x000fe2000f8ec0ff */
[----:B------:R-:W-:Y:S01]  /*5c90*/  IMAD.SHL.U32 R6, R47, 0x200, RZ ;  /* 0x000002002f067824 */ /* 0x000fe200078e00ff */
[----:B------:R-:W-:Y:S01]  /*5ca0*/  LOP3.LUT R44, R45, 0x5b0, RZ, 0xc0, !PT ;  /* 0x000005b02d2c7812 */ /* 0x000fe200078ec0ff */
[----:B------:R-:W-:Y:S01]  /*5cb0*/  IMAD.MOV.U32 R22, RZ, RZ, RZ ;  /* 0x000000ffff167224 */ /* 0x000fe200078e00ff */
[----:B------:R-:W-:Y:S01]  /*5cc0*/  LOP3.LUT R3, R3, 0x200000, RZ, 0xc0, !PT ;  /* 0x0020000003037812 */ /* 0x000fe200078ec0ff */
[----:B------:R-:W3:Y:S01]  /*5cd0*/  LDC.64 R40, c[0x0][0x8a8] ;  /* 0x00022a00ff287b82 */ /* 0x000ee20000000a00 */
[----:B------:R-:W-:Y:S01]  /*5ce0*/  LOP3.LUT R2, R7, 0x8, R2, 0xf8, !PT ;  /* 0x0000000807027812 */ /* 0x000fe200078ef802 */
[----:B------:R-:W-:Y:S01]  /*5cf0*/  IMAD.MOV.U32 R55, RZ, RZ, RZ ;  /* 0x000000ffff377224 */ /* 0x000fe200078e00ff */
[----:B------:R-:W-:Y:S01]  /*5d00*/  LOP3.LUT R44, R44, 0x200, R6, 0xf8, !PT ;  /* 0x000002002c2c7812 */ /* 0x000fe200078ef806 */
[----:B------:R-:W4:Y:S01]  /*5d10*/  LDCU UR63, c[0x0][0x370] ;  /* 0x00006e00ff3f77ac */ /* 0x000f220008000800 */
[----:B------:R-:W-:-:S02]  /*5d20*/  LOP3.LUT R23, R3, 0x400000, R23, 0xf8, !PT ;  /* 0x0040000003177812 */ /* 0x000fc400078ef817 */
[----:B------:R-:W-:Y:S01]  /*5d30*/  LOP3.LUT P0, RZ, R45, 0x40, RZ, 0xc0, !PT ;  /* 0x000000402dff7812 */ /* 0x000fe2000780c0ff */
[----:B------:R-:W4:Y:S01]  /*5d40*/  LDS R0, [UR45+0x170] ;  /* 0x0001702dff007984 */ /* 0x000f220008000800 */
[----:B-1----:R-:W-:Y:S01]  /*5d50*/  IMAD.U32 R49, RZ, RZ, UR4 ;  /* 0x00000004ff317e24 */ /* 0x002fe2000f8e00ff */
[----:B------:R-:W-:Y:S01]  /*5d60*/  UIADD3 UR4, UPT, UPT, UR45, 0x200, URZ ;  /* 0x000002002d047890 */ /* 0x000fe2000fffe0ff */
[----:B------:R-:W-:Y:S01]  /*5d70*/  LOP3.LUT R44, R44, R2, RZ, 0xfc, !PT ;  /* 0x000000022c2c7212 */ /* 0x000fe200078efcff */
[----:B------:R-:W-:Y:S01]  /*5d80*/  IMAD.U32 R48, RZ, RZ, UR5 ;  /* 0x00000005ff307e24 */ /* 0x000fe2000f8e00ff */
[----:B------:R-:W-:Y:S01]  /*5d90*/  P2R R2, PR, RZ, 0x1 ;  /* 0x00000001ff027803 */ /* 0x000fe20000000000 */
[----:B------:R-:W1:Y:S01]  /*5da0*/  LDCU UR43, c[0x0][0xb0c] ;  /* 0x00016180ff2b77ac */ /* 0x000e620008000800 */
[----:B------:R-:W-:Y:S01]  /*5db0*/  LOP3.LUT R58, R58, 0x60, RZ, 0xc0, !PT ;  /* 0x000000603a3a7812 */ /* 0x000fe200078ec0ff */
[----:B------:R-:W-:Y:S01]  /*5dc0*/  IMAD.U32 R60, RZ, RZ, UR4 ;  /* 0x00000004ff3c7e24 */ /* 0x000fe2000f8e00ff */
[----:B------:R-:W1:Y:S01]  /*5dd0*/  LDCU UR39, c[0x0][0xb30] ;  /* 0x00016600ff2777ac */ /* 0x000e620008000800 */
[----:B------:R-:W1:Y:S01]  /*5de0*/  LDCU.64 UR60, c[0x0][0x888] ;  /* 0x00011100ff3c77ac */ /* 0x000e620008000a00 */
[----:B------:R-:W1:Y:S01]  /*5df0*/  LDCU.64 UR40, c[0x0][0xb28] ;  /* 0x00016500ff2877ac */ /* 0x000e620008000a00 */
[----:B------:R-:W1:Y:S01]  /*5e00*/  LDCU.128 UR56, c[0x0][0xb10] ;  /* 0x00016200ff3877ac */ /* 0x000e620008000c00 */
[----:B------:R-:W1:Y:S01]  /*5e10*/  LDCU UR62, c[0x0][0x374] ;  /* 0x00006e80ff3e77ac */ /* 0x000e620008000800 */
[----:B------:R-:W-:Y:S01]  /*5e20*/  UMOV UR54, 0x1 ;  /* 0x0000000100367882 */ /* 0x000fe20000000000 */
[----:B------:R-:W-:Y:S01]  /*5e30*/  UMOV UR47, URZ ;  /* 0x000000ff002f7c82 */ /* 0x000fe20008000000 */
[----:B------:R-:W-:Y:S01]  /*5e40*/  UMOV UR53, URZ ;  /* 0x000000ff00357c82 */ /* 0x000fe20008000000 */
[----:B------:R-:W-:Y:S01]  /*5e50*/  UMOV UR52, URZ ;  /* 0x000000ff00347c82 */ /* 0x000fe20008000000 */
[----:B-1234-:R-:W-:-:S07]  /*5e60*/  IMAD.IADD R23, R0, 0x1, R23 ;  /* 0x0000000100177824 */ /* 0x01efce00078e0217 */
.L_x_136:
[C---:B------:R-:W-:Y:S02]  /*5e70*/  LEA R0, R55.reuse, UR45, 0x3 ;  /* 0x0000002d37007c11 */ /* 0x040fe4000f8e18ff */
[----:B------:R-:W-:Y:S02]  /*5e80*/  SHF.L.U32 R2, R56, 0x1f, RZ ;  /* 0x0000001f38027819 */ /* 0x000fe400000006ff */
[----:B------:R-:W-:Y:S02]  /*5e90*/  LEA R4, R55, UR45, 0x4 ;  /* 0x0000002d37047c11 */ /* 0x000fe4000f8e20ff */
[----:B------:R-:W1:Y:S02]  /*5ea0*/  SYNCS.PHASECHK.TRANS64.TRYWAIT P0, [R0+URZ+0xc0], R2 ;  /* 0x0000c002000075a7 */ /* 0x000e6400080011ff */
[----:B-1----:R-:W-:Y:S05]  /*5eb0*/  @!P0 BRA `(.L_x_106) ;  /* 0x0000002c00ec8947 */ /* 0x002fea0003800000 */
.L_x_189:
[----:B------:R-:W-:Y:S01]  /*5ec0*/  R2UR UR7, R59 ;  /* 0x000000003b0772ca */ /* 0x000fe200000e0000 */
[----:B------:R-:W2:Y:S01]  /*5ed0*/  LDS.128 R4, [R4+0x150] ;  /* 0x0001500004047984 */ /* 0x000ea20000000c00 */
[----:B-1----:R-:W-:Y:S01]  /*5ee0*/  VIADD R0, R0, 0xd0 ;  /* 0x000000d000007836 */ /* 0x002fe20000000000 */
[----:B------:R-:W-:Y:S04]  /*5ef0*/  UISETP.GE.AND UP0, UPT, UR42, 0x1, UPT ;  /* 0x000000012a00788c */ /* 0x000fe8000bf06270 */
[----:B------:R-:W-:Y:S01]  /*5f00*/  PRMT R0, RZ, 0x654, R0 ;  /* 0x00000654ff007816 */ /* 0x000fe20000000000 */
[----:B------:R-:W-:Y:S01]  /*5f10*/  @!PT LDS RZ, [RZ] ;  /* 0x00000000fffff984 */ /* 0x000fe20000000800 */
[----:B------:R-:W-:Y:S01]  /*5f20*/  @!PT LDS RZ, [RZ] ;  /* 0x00000000fffff984 */ /* 0x000fe20000000800 */
[----:B------:R-:W-:Y:S01]  /*5f30*/  @!PT LDS RZ, [RZ] ;  /* 0x00000000fffff984 */ /* 0x000fe20000000800 */
[----:B------:R-:W-:Y:S01]  /*5f40*/  @!PT LDS RZ, [RZ] ;  /* 0x00000000fffff984 */ /* 0x000fe20000000800 */
[----:B------:R1:W-:Y:S06]  /*5f50*/  MEMBAR.ALL.CTA ;  /* 0x0000000000007992 */ /* 0x0003ec0000008000 */
[----:B-1----:R-:W1:Y:S02]  /*5f60*/  FENCE.VIEW.ASYNC.S ;  /* 0x00000000000073c6 */ /* 0x002e640000000000 */
[----:B-1----:R1:W-:Y:S01]  /*5f70*/  SYNCS.ARRIVE.TRANS64.RED.A1T0 RZ, [R0+URZ], RZ ;  /* 0x000000ff00ff79a7 */ /* 0x0023e200081004ff */
[----:B--2---:R-:W-:Y:S11]  /*5f80*/  LOP3.LUT P0, RZ, R6, 0x1, RZ, 0xc0, !PT ;  /* 0x0000000106ff7812 */ /* 0x004ff6000780c0ff */
[----:B------:R-:W-:Y:S02]  /*5f90*/  @!UPT UIADD3 URZ, UPT, UPT, URZ, URZ, URZ ;  /* 0x000000fffffff290 */ /* 0x000fe4000fffe0ff */
[----:B------:R-:W-:Y:S01]  /*5fa0*/  VOTEU.ANY UP1, P0 ;  /* 0x0000000000ff7886 */ /* 0x000fe20000020100 */
[----:B------:R-:W-:Y:S01]  /*5fb0*/  PLOP3.LUT P0, PT, PT, PT, UP1, 0x80, 0x8 ;  /* 0x000000000008781c */ /* 0x000fe20003f0f018 */
[----:B------:R-:W-:Y:S06]  /*5fc0*/  UP2UR UR4, UPR, URZ, 0x2 ;  /* 0x00000002ff047883 */ /* 0x000fec0008000000 */
[----:B------:R-:W-:Y:S06]  /*5fd0*/  IMAD.U32 R61, RZ, RZ, UR4 ;  /* 0x00000004ff3d7e24 */ /* 0x000fec000f8e00ff */
[----:B------:R-:W-:Y:S02]  /*5fe0*/  @P0 SHF.R.U32.HI R2, RZ, 0x10, R5 ;  /* 0x00000010ff020819 */ /* 0x000fe40000011605 */
[----:B------:R-:W-:Y:S02]  /*5ff0*/  @P0 MOV R3, R4 ;  /* 0x0000000400030202 */ /* 0x000fe40000000f00 */
[----:B------:R-:W-:Y:S02]  /*6000*/  @P0 R2UR UR4, R2 ;  /* 0x00000000020402ca */ /* 0x000fe400000e0000 */
[----:B------:R-:W-:Y:S02]  /*6010*/  @P0 LOP3.LUT R4, R5, 0xffff, RZ, 0xc0, !PT ;  /* 0x0000ffff05040812 */ /* 0x000fe400078ec0ff */
[----:B------:R-:W-:Y:S02]  /*6020*/  @P0 R2UR UR6, R3 ;  /* 0x00000000030602ca */ /* 0x000fe400000e0000 */
[----:B------:R-:W-:Y:S07]  /*6030*/  @P0 R2UR UR5, R4 ;  /* 0x00000000040502ca */ /* 0x000fee00000e0000 */
[----:B------:R-:W-:Y:S02]  /*6040*/  @UP1 UMOV UR7, UR4 ;  /* 0x0000000400071c82 */ /* 0x000fe40008000000 */
[----:B------:R-:W-:Y:S02]  /*6050*/  IMAD.U32 R59, RZ, RZ, UR7 ;  /* 0x00000007ff3b7e24 */ /* 0x000fe4000f8e00ff */
[----:B------:R-:W-:Y:S02]  /*6060*/  @UP1 UMOV UR38, UR6 ;  /* 0x0000000600261c82 */ /* 0x000fe40008000000 */
[----:B------:R-:W-:Y:S01]  /*6070*/  @UP1 UMOV UR37, UR5 ;  /* 0x0000000500251c82 */ /* 0x000fe20008000000 */
[----:B-1----:R-:W-:Y:S05]  /*6080*/  BRA.U !UP0, `(.L_x_107) ;  /* 0x0000000108cc7547 */ /* 0x002fea000b800000 */
[----:B------:R-:W1:Y:S01]  /*6090*/  LDCU UR12, c[0x0][0xb20] ;  /* 0x00016400ff0c77ac */ /* 0x000e620008000800 */
[----:B------:R-:W-:Y:S02]  /*60a0*/  UIMAD.WIDE.U32 UR4, UR62, UR59, URZ ;  /* 0x0000003b3e0472a5 */ /* 0x000fe4000f8e00ff */
[----:B------:R-:W-:Y:S02]  /*60b0*/  UIMAD.WIDE.U32 UR6, UR63, UR56, URZ ;  /* 0x000000383f0672a5 */ /* 0x000fe4000f8e00ff */
[----:B------:R-:W-:Y:S02]  /*60c0*/  UISETP.NE.AND UP0, UPT, UR58, 0x1, UPT ;  /* 0x000000013a00788c */ /* 0x000fe4000bf05270 */
[----:B------:R-:W-:Y:S02]  /*60d0*/  UIMAD.WIDE.U32 UR8, UR37, UR59, URZ ;  /* 0x0000003b250872a5 */ /* 0x000fe4000f8e00ff */
[----:B------:R-:W-:Y:S02]  /*60e0*/  UIMAD.WIDE.U32 UR10, UR38, UR56, URZ ;  /* 0x00000038260a72a5 */ /* 0x000fe4000f8e00ff */
[----:B------:R-:W-:Y:S02]  /*60f0*/  UISETP.NE.AND UP1, UPT, UR43, 0x1, UPT ;  /* 0x000000012b00788c */ /* 0x000fe4000bf25270 */
[----:B------:R-:W-:Y:S01]  /*6100*/  UISETP.NE.AND UP2, UPT, UR42, 0x1, UPT ;  /* 0x000000012a00788c */ /* 0x000fe2000bf45270 */
[----:B------:R-:W-:Y:S02]  /*6110*/  UMOV UR4, UR5 ;  /* 0x0000000500047c82 */ /* 0x000fe40008000000 */
[----:B-1----:R-:W-:Y:S03]  /*6120*/  USHF.R.U32.HI UR5, URZ, UR12, UR4 ;  /* 0x0000000cff057299 */ /* 0x002fe60008011604 */
[----:B------:R-:W-:Y:S02]  /*6130*/  UMOV UR4, UR7 ;  /* 0x0000000700047c82 */ /* 0x000fe40008000000 */
[----:B------:R-:W-:Y:S02]  /*6140*/  USHF.R.U32.HI UR7, URZ, UR57, UR4 ;  /* 0x00000039ff077299 */ /* 0x000fe40008011604 */
[----:B------:R-:W-:Y:S02]  /*6150*/  USEL UR4, UR62, UR5, !UP0 ;  /* 0x000000053e047287 */ /* 0x000fe4000c000000 */
[----:B------:R-:W-:Y:S01]  /*6160*/  USEL UR7, UR63, UR7, !UP1 ;  /* 0x000000073f077287 */ /* 0x000fe2000c800000 */
[----:B------:R-:W-:Y:S01]  /*6170*/  UMOV UR5, UR9 ;  /* 0x0000000900057c82 */ /* 0x000fe20008000000 */
[----:B------:R-:W-:Y:S02]  /*6180*/  UIMAD.WIDE.U32 UR8, UR4, UR40, URZ ;  /* 0x00000028040872a5 */ /* 0x000fe4000f8e00ff */
[----:B------:R-:W-:Y:S03]  /*6190*/  USHF.R.U32.HI UR6, URZ, UR12, UR5 ;  /* 0x0000000cff067299 */ /* 0x000fe60008011605 */
[----:B------:R-:W-:Y:S01]  /*61a0*/  UMOV UR5, UR11 ;  /* 0x0000000b00057c82 */ /* 0x000fe20008000000 */
[----:B------:R-:W-:Y:S02]  /*61b0*/  UIMAD.WIDE.U32 UR10, UR7, UR40, URZ ;  /* 0x00000028070a72a5 */ /* 0x000fe4000f8e00ff */
[----:B------:R-:W-:Y:S02]  /*61c0*/  USHF.R.U32.HI UR12, URZ, UR57, UR5 ;  /* 0x00000039ff0c7299 */ /* 0x000fe40008011605 */
[----:B------:R-:W-:Y:S01]  /*61d0*/  USEL UR6, UR37, UR6, !UP0 ;  /* 0x0000000625067287 */ /* 0x000fe2000c000000 */
[----:B------:R-:W-:Y:S02]  /*61e0*/  UMOV UR5, UR9 ;  /* 0x0000000900057c82 */ /* 0x000fe40008000000 */
[----:B------:R-:W-:Y:S01]  /*61f0*/  UMOV UR10, UR11 ;  /* 0x0000000b000a7c82 */ /* 0x000fe20008000000 */
[----:B------:R-:W-:Y:S02]  /*6200*/  @UP2 USHF.R.U32.HI UR4, URZ, UR41, UR5 ;  /* 0x00000029ff042299 */ /* 0x000fe40008011605 */
[----:B------:R-:W-:Y:S02]  /*6210*/  @UP2 USHF.R.U32.HI UR7, URZ, UR41, UR10 ;  /* 0x00000029ff072299 */ /* 0x000fe4000801160a */
[----:B------:R-:W-:Y:S02]  /*6220*/  UIMAD UR4, UR42, UR4, URZ ;  /* 0x000000042a0472a4 */ /* 0x000fe4000f8e02ff */
[----:B------:R-:W-:Y:S02]  /*6230*/  UIMAD.WIDE.U32 UR10, UR6, UR40, URZ ;  /* 0x00000028060a72a5 */ /* 0x000fe4000f8e00ff */
[----:B------:R-:W-:Y:S02]  /*6240*/  USEL UR5, UR38, UR12, !UP1 ;  /* 0x0000000c26057287 */ /* 0x000fe4000c800000 */
[----:B------:R-:W-:Y:S02]  /*6250*/  UIMAD UR8, UR42, UR7, URZ ;  /* 0x000000072a0872a4 */ /* 0x000fe4000f8e02ff */
[----:B------:R-:W-:Y:S03]  /*6260*/  UISETP.GE.AND UP0, UPT, UR6, UR4, UPT ;  /* 0x000000040600728c */ /* 0x000fe6000bf06270 */
[----:B------:R-:W-:Y:S01]  /*6270*/  UMOV UR4, UR11 ;  /* 0x0000000b00047c82 */ /* 0x000fe20008000000 */
[----:B------:R-:W-:Y:S02]  /*6280*/  UISETP.GE.OR UP0, UPT, UR5, UR8, UP0 ;  /* 0x000000080500728c */ /* 0x000fe40008706670 */
[----:B------:R-:W-:Y:S02]  /*6290*/  USHF.R.U32.HI UR4, URZ, UR41, UR4 ;  /* 0x00000029ff047299 */ /* 0x000fe40008011604 */
[----:B------:R-:W-:Y:S02]  /*62a0*/  UIMAD.WIDE.U32 UR8, UR5, UR40, URZ ;  /* 0x00000028050872a5 */ /* 0x000fe4000f8e00ff */
[----:B------:R-:W-:Y:S02]  /*62b0*/  USEL UR11, UR6, UR4, !UP2 ;  /* 0x00000004060b7287 */ /* 0x000fe4000d000000 */
[----:B------:R-:W-:Y:S02]  /*62c0*/  UIADD3 UR8, UPT, UPT, -UR5, URZ, URZ ;  /* 0x000000ff05087290 */ /* 0x000fe4000fffe1ff */
[----:B------:R-:W-:Y:S01]  /*62d0*/  UIADD3 UR10, UPT, UPT, -UR11, URZ, URZ ;  /* 0x000000ff0b0a7290 */ /* 0x000fe2000fffe1ff */
[----:B------:R-:W-:Y:S01]  /*62e0*/  @!UP0 UMOV UR4, UR9 ;  /* 0x0000000900048c82 */ /* 0x000fe20008000000 */
[----:B------:R-:W-:Y:S02]  /*62f0*/  UIADD3 UR9, UPT, UPT, -UR6, URZ, URZ ;  /* 0x000000ff06097290 */ /* 0x000fe4000fffe1ff */
[----:B------:R-:W-:Y:S02]  /*6300*/  @!UP0 USHF.R.U32.HI UR4, URZ, UR41, UR4 ;  /* 0x00000029ff048299 */ /* 0x000fe40008011604 */
[----:B------:R-:W-:Y:S02]  /*6310*/  UIMAD UR10, UR42, UR10, UR6 ;  /* 0x0000000a2a0a72a4 */ /* 0x000fe4000f8e0206 */
[----:B------:R-:W-:Y:S04]  /*6320*/  @!UP0 USEL UR4, UR5, UR4, !UP2 ;  /* 0x0000000405048287 */ /* 0x000fe8000d000000 */
[----:B------:R-:W-:Y:S02]  /*6330*/  @!UP0 UIMAD UR10, UR7, UR10, UR4 ;  /* 0x0000000a070a82a4 */ /* 0x000fe4000f8e0204 */
[----:B------:R-:W-:Y:S02]  /*6340*/  @!UP0 UIADD3 UR11, UPT, UPT, UR11, -UR4, URZ ;  /* 0x800000040b0b8290 */ /* 0x000fe4000fffe0ff */
[----:B------:R-:W-:Y:S02]  /*6350*/  UIMAD UR7, UR43, UR8, UR38 ;  /* 0x000000082b0772a4 */ /* 0x000fe4000f8e0226 */
[----:B------:R-:W-:Y:S02]  /*6360*/  @!UP0 UIMAD UR6, UR11, UR42, UR5 ;  /* 0x0000002a0b0682a4 */ /* 0x000fe4000f8e0205 */
[----:B------:R-:W-:Y:S01]  /*6370*/  UIMAD UR4, UR58, UR9, UR37 ;  /* 0x000000093a0472a4 */ /* 0x000fe2000f8e0225 */
[----:B------:R-:W-:Y:S02]  /*6380*/  @!UP0 UMOV UR5, UR10 ;  /* 0x0000000a00058c82 */ /* 0x000fe40008000000 */
[----:B------:R-:W-:Y:S02]  /*6390*/  UIMAD UR38, UR5, UR43, UR7 ;  /* 0x0000002b052672a4 */ /* 0x000fe4000f8e0207 */
[----:B------:R-:W-:Y:S11]  /*63a0*/  UIMAD UR37, UR6, UR58, UR4 ;  /* 0x0000003a062572a4 */ /* 0x000ff6000f8e0204 */
[----:B------:R-:W-:Y:S01]  /*63b0*/  @!UPT UIADD3 URZ, UPT, UPT, URZ, URZ, URZ ;  /* 0x000000fffffff290 */ /* 0x000fe2000fffe0ff */
.L_x_107:
[----:B------:R-:W-:Y:S01]  /*63c0*/  UISETP.NE.AND UP0, UPT, UR39, 0x1, UPT ;  /* 0x000000012700788c */ /* 0x000fe2000bf05270 */
[----:B------:R-:W-:Y:S01]  /*63d0*/  R2UR UR11, R60 ;  /* 0x000000003c0b72ca */ /* 0x000fe200000e0000 */
[----:B------:R-:W-:Y:S01]  /*63e0*/  USHF.L.U32 UR50, UR20, 0x6, URZ ;  /* 0x0000000614327899 */ /* 0x000fe200080006ff */
[----:B------:R-:W-:Y:S01]  /*63f0*/  IADD3 R55, PT, PT, R55, 0x1, RZ ;  /* 0x0000000137377810 */ /* 0x000fe20007ffe0ff */
[----:B------:R-:W-:Y:S07]  /*6400*/  USHF.L.U32 UR49, UR26, 0x6, URZ ;  /* 0x000000061a317899 */ /* 0x000fee00080006ff */
[----:B------:R-:W1:Y:S01]  /*6410*/  @!UP0 LDCU.128 UR12, c[0x0][0xb10] ;  /* 0x00016200ff0c87ac */ /* 0x000e620008000c00 */
[----:B------:R-:W2:Y:S01]  /*6420*/  @!UP0 LDCU UR5, c[0x0][0xb0c] ;  /* 0x00016180ff0587ac */ /* 0x000ea20008000800 */
[----:B------:R-:W3:Y:S01]  /*6430*/  @!UP0 LDCU UR10, c[0x0][0xb20] ;  /* 0x00016400ff0a87ac */ /* 0x000ee20008000800 */
[----:B-1----:R-:W-:Y:S02]  /*6440*/  UIMAD.WIDE.U32 UR8, UR38, UR12, URZ ;  /* 0x0000000c260872a5 */ /* 0x002fe4000f8e00ff */
[----:B------:R-:W-:Y:S02]  /*6450*/  UIMAD.WIDE.U32 UR6, UR37, UR15, URZ ;  /* 0x0000000f250672a5 */ /* 0x000fe4000f8e00ff */
[----:B------:R-:W-:Y:S03]  /*6460*/  @!UP0 UISETP.NE.AND UP1, UPT, UR14, 0x1, UPT ;  /* 0x000000010e00888c */ /* 0x000fe6000bf25270 */
[----:B------:R-:W-:Y:S01]  /*6470*/  @!UP0 UMOV UR4, UR9 ;  /* 0x0000000900048c82 */ /* 0x000fe20008000000 */
[----:B--2---:R-:W-:Y:S02]  /*6480*/  @!UP0 UISETP.NE.AND UP2, UPT, UR5, 0x1, UPT ;  /* 0x000000010500888c */ /* 0x004fe4000bf45270 */
[----:B------:R-:W-:Y:S01]  /*6490*/  @!UP0 USHF.R.U32.HI UR4, URZ, UR13, UR4 ;  /* 0x0000000dff048299 */ /* 0x000fe20008011604 */
[----:B------:R-:W-:Y:S02]  /*64a0*/  @!UP0 UMOV UR6, UR7 ;  /* 0x0000000700068c82 */ /* 0x000fe40008000000 */
[----:B---3--:R-:W-:Y:S02]  /*64b0*/  @!UP0 USHF.R.U32.HI UR6, URZ, UR10, UR6 ;  /* 0x0000000aff068299 */ /* 0x008fe40008011606 */
[----:B------:R-:W-:Y:S02]  /*64c0*/  @!UP0 USEL UR7, UR38, UR4, !UP2 ;  /* 0x0000000426078287 */ /* 0x000fe4000d000000 */
[----:B------:R-:W-:Y:S04]  /*64d0*/  @!UP0 USEL UR6, UR37, UR6, !UP1 ;  /* 0x0000000625068287 */ /* 0x000fe8000c800000 */
[----:B------:R-:W-:Y:S02]  /*64e0*/  @!UP0 UIADD3 UR4, UPT, UPT, -UR7, UR6, URZ ;  /* 0x0000000607048290 */ /* 0x000fe4000fffe1ff */
[----:B------:R-:W-:Y:S02]  /*64f0*/  @!UP0 UIADD3 UR6, UPT, UPT, UR7, -UR6, URZ ;  /* 0x8000000607068290 */ /* 0x000fe4000fffe0ff */
[----:B------:R-:W-:Y:S02]  /*6500*/  @!UP0 UIMAD UR38, UR4, UR5, UR38 ;  /* 0x00000005042682a4 */ /* 0x000fe4000f8e0226 */
[----:B------:R-:W-:Y:S02]  /*6510*/  @!UP0 UIMAD UR37, UR6, UR14, UR37 ;  /* 0x0000000e062582a4 */ /* 0x000fe4000f8e0225 */
[----:B------:R-:W-:Y:S09]  /*6520*/  ULOP3.LUT UP0, URZ, UR11, 0x90, URZ, 0xc0, !UPT ;  /* 0x000000900bff7892 */ /* 0x000ff2000f80c0ff */
[----:B------:R-:W-:Y:S05]  /*6530*/  BRA.U !UP0, `(.L_x_108) ;  /* 0x00000001087c7547 */ /* 0x000fea000b800000 */
[----:B------:R-:W1:Y:S01]  /*6540*/  LDCU.64 UR8, c[0x4][0x80] ;  /* 0x01001000ff0877ac */ /* 0x000e620008000a00 */
[----:B------:R-:W-:Y:S01]  /*6550*/  MOV R2, 0x0 ;  /* 0x0000000000027802 */ /* 0x000fe20000000f00 */
[----:B------:R-:W-:Y:S02]  /*6560*/  HFMA2 R12, -RZ, RZ, 0, 5.9604644775390625e-08 ;  /* 0x00000001ff0c7431 */ /* 0x000fe400000001ff */
[----:B------:R-:W-:Y:S01]  /*6570*/  IMAD.MOV.U32 R8, RZ, RZ, 0x70 ;  /* 0x00000070ff087424 */ /* 0x000fe200078e00ff */
[----:B------:R2:W3:Y:S01]  /*6580*/  LDC.64 R14, c[0x4][R2] ;  /* 0x01000000020e7b82 */ /* 0x0004e20000000a00 */
[----:B------:R-:W4:Y:S01]  /*6590*/  LDCU.64 UR6, c[0x4][0x88] ;  /* 0x01001100ff0677ac */ /* 0x000f220008000a00 */
[----:B------:R-:W-:Y:S01]  /*65a0*/  IMAD.MOV.U32 R13, RZ, RZ, RZ ;  /* 0x000000ffff0d7224 */ /* 0x000fe200078e00ff */
[----:B------:R-:W2:Y:S01]  /*65b0*/  LDCU.64 UR4, c[0x4][0x8] ;  /* 0x01000100ff0477ac */ /* 0x000ea20008000a00 */
[----:B-1----:R-:W-:Y:S01]  /*65c0*/  MOV R5, UR9 ;  /* 0x0000000900057c02 */ /* 0x002fe20008000f00 */
[----:B------:R-:W-:Y:S01]  /*65d0*/  IMAD.U32 R4, RZ, RZ, UR8 ;  /* 0x00000008ff047e24 */ /* 0x000fe2000f8e00ff */
[----:B----4-:R-:W-:Y:S01]  /*65e0*/  MOV R7, UR7 ;  /* 0x0000000700077c02 */ /* 0x010fe20008000f00 */
[----:B------:R-:W-:Y:S01]  /*65f0*/  IMAD.U32 R6, RZ, RZ, UR6 ;  /* 0x00000006ff067e24 */ /* 0x000fe2000f8e00ff */
[----:B--2---:R-:W-:Y:S01]  /*6600*/  MOV R11, UR5 ;  /* 0x00000005000b7c02 */ /* 0x004fe20008000f00 */
[----:B------:R-:W-:Y:S02]  /*6610*/  IMAD.U32 R10, RZ, RZ, UR4 ;  /* 0x00000004ff0a7e24 */ /* 0x000fe4000f8e00ff */
[----:B------:R-:W-:Y:S07]  /*6620*/  LEPC R20, `(.L_x_109) ;  /* 0x000000001014794e */ /* 0x000fee0000000000 */
[----:B---3-5:R-:W-:Y:S05]  /*6630*/  CALL.ABS.NOINC R14 ;  /* 0x000000000e007343 */ /* 0x028fea0003c00000 */
.L_x_109:
[----:B------:R-:W1:Y:S01]  /*6640*/  LDCU.64 UR8, c[0x4][0x80] ;  /* 0x01001000ff0877ac */ /* 0x000e620008000a00 */
[----:B------:R-:W2:Y:S01]  /*6650*/  LDC.64 R2, c[0x4][R2] ;  /* 0x0100000002027b82 */ /* 0x000ea20000000a00 */
[----:B------:R-:W-:Y:S02]  /*6660*/  HFMA2 R12, -RZ, RZ, 0, 5.9604644775390625e-08 ;  /* 0x00000001ff0c7431 */ /* 0x000fe400000001ff */
[----:B------:R-:W-:Y:S02]  /*6670*/  IMAD.MOV.U32 R8, RZ, RZ, 0x70 ;  /* 0x00000070ff087424 */ /* 0x000fe400078e00ff */
[----:B------:R-:W-:Y:S01]  /*6680*/  IMAD.MOV.U32 R13, RZ, RZ, RZ ;  /* 0x000000ffff0d7224 */ /* 0x000fe200078e00ff */
[----:B------:R-:W3:Y:S01]  /*6690*/  LDCU.64 UR6, c[0x4][0x88] ;  /* 0x01001100ff0677ac */ /* 0x000ee20008000a00 */
[----:B------:R-:W4:Y:S01]  /*66a0*/  LDCU.64 UR4, c[0x4][0x8] ;  /* 0x01000100ff0477ac */ /* 0x000f220008000a00 */
[----:B-1----:R-:W-:Y:S02]  /*66b0*/  MOV R4, UR8 ;  /* 0x0000000800047c02 */ /* 0x002fe40008000f00 */
[----:B------:R-:W-:Y:S02]  /*66c0*/  MOV R5, UR9 ;  /* 0x0000000900057c02 */ /* 0x000fe40008000f00 */
[----:B---3--:R-:W-:Y:S01]  /*66d0*/  MOV R7, UR7 ;  /* 0x0000000700077c02 */ /* 0x008fe20008000f00 */
[----:B------:R-:W-:Y:S01]  /*66e0*/  IMAD.U32 R6, RZ, RZ, UR6 ;  /* 0x00000006ff067e24 */ /* 0x000fe2000f8e00ff */
[----:B----4-:R-:W-:Y:S01]  /*66f0*/  MOV R11, UR5 ;  /* 0x00000005000b7c02 */ /* 0x010fe20008000f00 */
[----:B------:R-:W-:Y:S02]  /*6700*/  IMAD.U32 R10, RZ, RZ, UR4 ;  /* 0x00000004ff0a7e24 */ /* 0x000fe4000f8e00ff */
[----:B------:R-:W-:Y:S07]  /*6710*/  LEPC R20, `(.L_x_108) ;  /* 0x000000001014794e */ /* 0x000fee0000000000 */
[----:B--2---:R-:W-:Y:S05]  /*6720*/  CALL.ABS.NOINC R2 ;  /* 0x0000000002007343 */ /* 0x004fea0003c00000 */
.L_x_108:
[----:B------:R-:W-:Y:S02]  /*6730*/  R2UR UR6, R52 ;  /* 0x00000000340672ca */ /* 0x000fe400000e0000 */
[----:B------:R-:W-:Y:S02]  /*6740*/  R2UR UR5, R49 ;  /* 0x00000000310572ca */ /* 0x000fe400000e0000 */
[----:B------:R-:W-:Y:S02]  /*6750*/  R2UR UR4, R48 ;  /* 0x00000000300472ca */ /* 0x000fe400000e0000 */
[----:B------:R-:W-:Y:S02]  /*6760*/  ISETP.NE.U32.AND P4, PT, R42, RZ, PT ;  /* 0x000000ff2a00720c */ /* 0x000fe40003f85070 */
[----:B------:R-:W-:Y:S02]  /*6770*/  ISETP.NE.U32.AND P2, PT, RZ, UR60, PT ;  /* 0x0000003cff007c0c */ /* 0x000fe4000bf45070 */
[----:B------:R-:W-:Y:S02]  /*6780*/  ISETP.NE.AND.EX P4, PT, R43, RZ, PT, P4 ;  /* 0x000000ff2b00720c */ /* 0x000fe40003f85340 */
[----:B------:R-:W-:Y:S01]  /*6790*/  ISETP.NE.AND.EX P2, PT, RZ, UR61, PT, P2 ;  /* 0x0000003dff007c0c */ /* 0x000fe2000bf45320 */
[----:B------:R-:W-:Y:S02]  /*67a0*/  UISETP.NE.AND UP2, UPT, UR6, URZ, UPT ;  /* 0x000000ff0600728c */ /* 0x000fe4000bf45270 */
[----:B------:R-:W-:Y:S04]  /*67b0*/  UISETP.NE.U32.AND UP0, UPT, UR5, URZ, UPT ;  /* 0x000000ff0500728c */ /* 0x000fe8000bf05070 */
[----:B------:R-:W-:Y:S01]  /*67c0*/  UISETP.NE.AND.EX UP1, UPT, UR4, URZ, UPT, UP0 ;  /* 0x000000ff0400728c */ /* 0x000fe2000bf25300 */
[----:B------:R-:W-:Y:S01]  /*67d0*/  PLOP3.LUT P1, PT, PT, PT, UP2, 0x80, 0x8 ;  /* 0x000000000008781c */ /* 0x000fe20003f2f028 */
[----:B------:R-:W-:Y:S03]  /*67e0*/  UPLOP3.LUT UP0, UPT, UPT, UPT, UPT, 0x40, 0x4 ;  /* 0x000000000004789c */ /* 0x000fe60003f0e870 */
[----:B------:R-:W-:Y:S06]  /*67f0*/  @UP2 UPLOP3.LUT UP0, UPT, UPT, UPT, UP1, 0x80, 0x8 ;  /* 0x000000000008289c */ /* 0x000fec0003f0f010 */
[----:B------:R-:W-:Y:S01]  /*6800*/  PLOP3.LUT P0, PT, PT, PT, UP0, 0x80, 0x8 ;  /* 0x000000000008781c */ /* 0x000fe20003f0f008 */
[----:B------:R-:W-:Y:S01]  /*6810*/  @!UPT UIADD3 URZ, UPT, UPT, URZ, URZ, URZ ;  /* 0x000000fffffff290 */ /* 0x000fe2000fffe0ff */
[----:B------:R-:W-:Y:S11]  /*6820*/  BRA.U !UP1, `(.L_x_110) ;  /* 0x0000000109407547 */ /* 0x000ff6000b800000 */
[----:B------:R-:W-:Y:S01]  /*6830*/  UISETP.NE.U32.AND UP0, UPT, UR60, URZ, UPT ;  /* 0x000000ff3c00728c */ /* 0x000fe2000bf05070 */
[----:B------:R-:W-:Y:S01]  /*6840*/  R2UR UR6, R49 ;  /* 0x00000000310672ca */ /* 0x000fe200000e0000 */
[----:B------:R-:W1:Y:S01]  /*6850*/  LDCU.64 UR8, c[0x0][0x358] ;  /* 0x00006b00ff0877ac */ /* 0x000e620008000a00 */
[----:B------:R-:W-:Y:S02]  /*6860*/  HFMA2 R46, -RZ, RZ, 0, 5.9604644775390625e-08 ;  /* 0x00000001ff2e7431 */ /* 0x000fe400000001ff */
[----:B------:R-:W-:Y:S01]  /*6870*/  IMAD.MOV.U32 R0, RZ, RZ, 0x1 ;  /* 0x00000001ff007424 */ /* 0x000fe200078e00ff */
[----:B------:R-:W-:Y:S06]  /*6880*/  UISETP.NE.AND.EX UP0, UPT, UR61, URZ, UPT, UP0 ;  /* 0x000000ff3d00728c */ /* 0x000fec000bf05300 */
[----:B------:R-:W-:Y:S05]  /*6890*/  PLOP3.LUT P3, PT, PT, PT, UP0, 0x80, 0x8 ;  /* 0x000000000008781c */ /* 0x000fea0003f6f008 */
[----:B------:R-:W2:Y:S01]  /*68a0*/  @UP0 LDCU.64 UR4, c[0x0][0x888] ;  /* 0x00011100ff0407ac */ /* 0x000ea20008000a00 */
[----:B------:R-:W-:Y:S07]  /*68b0*/  @UP0 UIMAD UR6, UR36, UR6, URZ ;  /* 0x00000006240602a4 */ /* 0x000fee000f8e02ff */
[----:B------:R-:W-:Y:S01]  /*68c0*/  @!P3 PRMT R46, R0, 0x7610, R46 ;  /* 0x00007610002eb816 */ /* 0x000fe2000000002e */
[----:B--2---:R-:W-:Y:S06]  /*68d0*/  @UP0 UIMAD.WIDE UR4, UR6, 0x4, UR4 ;  /* 0x00000004060408a5 */ /* 0x004fec000f8e0204 */
[----:B-----5:R-:W-:Y:S02]  /*68e0*/  IMAD.U32 R26, RZ, RZ, UR4 ;  /* 0x00000004ff1a7e24 */ /* 0x020fe4000f8e00ff */
[----:B------:R-:W-:Y:S03]  /*68f0*/  IMAD.U32 R27, RZ, RZ, UR5 ;  /* 0x00000005ff1b7e24 */ /* 0x000fe6000f8e00ff */
[----:B------:R-:W2:Y:S02]  /*6900*/  @!UP0 LDCU UR4, c[0x0][0x880] ;  /* 0x00011000ff0487ac */ /* 0x000ea40008000800 */
[----:B-1----:R1:W5:Y:S02]  /*6910*/  @P3 LDG.E R26, desc[UR8][R26.64] ;  /* 0x000000081a1a3981 */ /* 0x002364000c1e1900 */
[----:B-12---:R-:W-:Y:S02]  /*6920*/  @!P3 MOV R26, UR4 ;  /* 0x00000004001abc02 */ /* 0x006fe40008000f00 */
.L_x_110:
[----:B------:R-:W-:Y:S05]  /*6930*/  @!P4 BRA `(.L_x_111) ;  /* 0x000000000024c947 */ /* 0x000fea0003800000 */
[----:B------:R-:W-:Y:S01]  /*6940*/  ISETP.NE.U32.AND P3, PT, R40, RZ, PT ;  /* 0x000000ff2800720c */ /* 0x000fe20003f65070 */
[----:B------:R-:W1:Y:S03]  /*6950*/  LDCU.64 UR4, c[0x0][0x358] ;  /* 0x00006b00ff0477ac */ /* 0x000e660008000a00 */
[----:B------:R-:W-:Y:S11]  /*6960*/  ISETP.NE.AND.EX P3, PT, R41, RZ, PT, P3 ;  /* 0x000000ff2900720c */ /* 0x000ff60003f65330 */
[----:B------:R-:W-:Y:S02]  /*6970*/  @!UPT UIADD3 URZ, UPT, UPT, URZ, URZ, URZ ;  /* 0x000000fffffff290 */ /* 0x000fe4000fffe0ff */
[----:B------:R-:W2:Y:S01]  /*6980*/  @P3 LDC.64 R2, c[0x0][0x8a8] ;  /* 0x00022a00ff023b82 */ /* 0x000ea20000000a00 */
[----:B------:R-:W-:Y:S04]  /*6990*/  @P3 IMAD R0, R42, UR36, RZ ;  /* 0x000000242a003c24 */ /* 0x000fe8000f8e02ff */
[----:B--2---:R-:W-:Y:S05]  /*69a0*/  @P3 IMAD.WIDE R2, R0, 0x4, R2 ;  /* 0x0000000400023825 */ /* 0x004fea00078e0202 */
[----:B-1---5:R1:W5:Y:S02]  /*69b0*/  @P3 LDG.E R24, desc[UR4][R2.64] ;  /* 0x0000000402183981 */ /* 0x022364000c1e1900 */
[----:B-1----:R-:W2:Y:S02]  /*69c0*/  @!P3 LDC R24, c[0x0][0x8a0] ;  /* 0x00022800ff18bb82 */ /* 0x002ea40000000800 */
.L_x_111:
[----:B-----5:R-:W-:Y:S01]  /*69d0*/  FSETP.NEU.AND P3, PT, R26, RZ, PT ;  /* 0x000000ff1a00720b */ /* 0x020fe20003f6d000 */
[----:B------:R-:W-:Y:S01]  /*69e0*/  ULOP3.LUT UR4, UR54, 0x1, URZ, 0x3c, !UPT ;  /* 0x0000000136047892 */ /* 0x000fe2000f8e3cff */
[----:B------:R-:W-:Y:S01]  /*69f0*/  SEL R4, RZ, 0xffffffff, P2 ;  /* 0xffffffffff047807 */ /* 0x000fe20001000000 */
[----:B------:R-:W-:Y:S01]  /*6a00*/  IMAD.U32 R64, RZ, RZ, UR47 ;  /* 0x0000002fff407e24 */ /* 0x000fe2000f8e00ff */
[----:B------:R-:W-:Y:S01]  /*6a10*/  @P1 LOP3.LUT P2, RZ, R46, 0xff, RZ, 0xc0, !PT ;  /* 0x000000ff2eff1812 */ /* 0x000fe2000784c0ff */
[----:B------:R-:W-:Y:S01]  /*6a20*/  IMAD.SHL.U32 R66, R44, 0x2, RZ ;  /* 0x000000022c427824 */ /* 0x000fe200078e00ff */
[----:B------:R-:W-:Y:S01]  /*6a30*/  @P1 SEL R0, RZ, 0xffffffff, P3 ;  /* 0xffffffffff001807 */ /* 0x000fe20001800000 */
[----:B------:R-:W-:Y:S01]  /*6a40*/  IMAD.U32 R68, RZ, RZ, UR4 ;  /* 0x00000004ff447e24 */ /* 0x000fe2000f8e00ff */
[----:B------:R-:W-:Y:S01]  /*6a50*/  LEA R53, R22, UR45, 0x3 ;  /* 0x0000002d16357c11 */ /* 0x000fe2000f8e18ff */
[----:B------:R-:W-:Y:S01]  /*6a60*/  IMAD.SHL.U32 R64, R64, 0x1000, RZ ;  /* 0x0000100040407824 */ /* 0x000fe200078e00ff */
[----:B------:R-:W-:Y:S01]  /*6a70*/  @P0 SEL R0, R4, R0, !P2 ;  /* 0x0000000004000207 */ /* 0x000fe20005000000 */
[----:B------:R-:W-:Y:S01]  /*6a80*/  BSSY B1, `(.L_x_112) ;  /* 0x0000035000017945 */ /* 0x000fe20003800000 */
[----:B------:R-:W-:Y:S01]  /*6a90*/  PLOP3.LUT P2, PT, PT, PT, UP1, 0x80, 0x8 ;  /* 0x000000000008781c */ /* 0x000fe20003f4f018 */
[----:B------:R-:W-:Y:S01]  /*6aa0*/  IMAD.MOV.U32 R67, RZ, RZ, 0x1 ;  /* 0x00000001ff437424 */ /* 0x000fe200078e00ff */
[----:B------:R-:W-:Y:S01]  /*6ab0*/  @P1 LOP3.LUT R0, R0, 0x1, RZ, 0xc0, !PT ;  /* 0x0000000100001812 */ /* 0x000fe200078ec0ff */
[----:B------:R-:W-:Y:S01]  /*6ac0*/  IMAD R25, R22, 0x20, R23 ;  /* 0x0000002016197824 */ /* 0x000fe200078e0217 */
[----:B------:R-:W-:Y:S01]  /*6ad0*/  LOP3.LUT P4, R54, R46, 0xff, RZ, 0xc0, !PT ;  /* 0x000000ff2e367812 */ /* 0x000fe2000788c0ff */
[----:B------:R-:W-:Y:S01]  /*6ae0*/  IMAD.U32 R65, RZ, RZ, UR47 ;  /* 0x0000002fff417e24 */ /* 0x000fe2000f8e00ff */
[----:B------:R-:W-:Y:S01]  /*6af0*/  ISETP.NE.U32.OR P6, PT, R0, 0x1, !P1 ;  /* 0x000000010000780c */ /* 0x000fe20004fc5470 */
[----:B------:R-:W-:Y:S01]  /*6b00*/  IMAD.U32 R0, RZ, RZ, UR47 ;  /* 0x0000002fff007e24 */ /* 0x000fe2000f8e00ff */
[----:B------:R-:W-:Y:S02]  /*6b10*/  SEL R3, RZ, 0xffffffff, P3 ;  /* 0xffffffffff037807 */ /* 0x000fe40001800000 */
[----:B------:R-:W-:Y:S02]  /*6b20*/  CS2R R38, SRZ ;  /* 0x0000000000267805 */ /* 0x000fe4000001ff00 */
[----:B------:R-:W-:Y:S02]  /*6b30*/  P2R R62, PR, RZ, 0x40 ;  /* 0x00000040ff3e7803 */ /* 0x000fe40000000000 */
[----:B------:R-:W-:Y:S02]  /*6b40*/  CS2R R36, SRZ ;  /* 0x0000000000247805 */ /* 0x000fe4000001ff00 */
[----:B------:R-:W-:Y:S02]  /*6b50*/  LEA R0, R0, UR45, 0x3 ;  /* 0x0000002d00007c11 */ /* 0x000fe4000f8e18ff */
[----:B------:R-:W-:Y:S02]  /*6b60*/  CS2R R30, SRZ ;  /* 0x00000000001e7805 */ /* 0x000fe4000001ff00 */
[----:B------:R-:W-:Y:S02]  /*6b70*/  @P2 SEL R3, R4, R3, !P4 ;  /* 0x0000000304032207 */ /* 0x000fe40006000000 */
[----:B------:R-:W-:Y:S02]  /*6b80*/  CS2R R28, SRZ ;  /* 0x00000000001c7805 */ /* 0x000fe4000001ff00 */
[----:B------:R-:W-:Y:S02]  /*6b90*/  IADD3 R27, PT, PT, R64, UR45, R66 ;  /* 0x0000002d401b7c10 */ /* 0x000fe4000fffe042 */
[----:B------:R-:W-:Y:S02]  /*6ba0*/  LOP3.LUT R3, R3, 0x1, RZ, 0xc0, !PT ;  /* 0x0000000103037812 */ /* 0x000fe400078ec0ff */
[----:B------:R-:W-:Y:S02]  /*6bb0*/  @P6 SHF.L.U32 R2, R68, 0x1f, RZ ;  /* 0x0000001f44026819 */ /* 0x000fe400000006ff */
[----:B------:R-:W-:Y:S02]  /*6bc0*/  ISETP.NE.U32.AND P5, PT, R3, 0x1, PT ;  /* 0x000000010300780c */ /* 0x000fe40003fa5070 */
[----:B------:R1:W3:Y:S02]  /*6bd0*/  @P6 SYNCS.PHASECHK.TRANS64.TRYWAIT P1, [R0+URZ+0x80], R2 ;  /* 0x00008002000065a7 */ /* 0x0002e400080211ff */
[----:B------:R-:W-:Y:S02]  /*6be0*/  P2R R69, PR, RZ, 0x20 ;  /* 0x00000020ff457803 */ /* 0x000fe40000000000 */
[----:B-1----:R-:W-:Y:S04]  /*6bf0*/  SHF.L.U32 R2, R57, 0x1f, RZ ;  /* 0x0000001f39027819 */ /* 0x002fe800000006ff */
[----:B------:R1:W4:Y:S01]  /*6c00*/  SYNCS.PHASECHK.TRANS64.TRYWAIT P0, [R53+URZ+0xe0], R2 ;  /* 0x0000e002350075a7 */ /* 0x00032200080011ff */
[----:B---3--:R-:W-:Y:S01]  /*6c10*/  @P6 SEL R67, RZ, 0x1, !P1 ;  /* 0x00000001ff436807 */ /* 0x008fe20004800000 */
[----:B-1----:R-:W-:Y:S06]  /*6c20*/  @!P6 BRA `(.L_x_113) ;  /* 0x000000000068e947 */ /* 0x002fec0003800000 */
[----:B------:R-:W-:Y:S01]  /*6c30*/  LOP3.LUT P6, RZ, R45, 0x40, RZ, 0xc0, !PT ;  /* 0x000000402dff7812 */ /* 0x000fe200078cc0ff */
[----:B------:R-:W-:Y:S01]  /*6c40*/  VIADD R3, R27, 0x200 ;  /* 0x000002001b037836 */ /* 0x000fe20000000000 */
[----:B------:R-:W-:Y:S01]  /*6c50*/  ISETP.NE.AND P2, PT, R67, RZ, PT ;  /* 0x000000ff4300720c */ /* 0x000fe20003f45270 */
[----:B------:R-:W-:Y:S01]  /*6c60*/  BSSY B0, `(.L_x_114) ;  /* 0x000000d000007945 */ /* 0x000fe20003800000 */
[----:B------:R-:W-:Y:S01]  /*6c70*/  PLOP3.LUT P1, PT, PT, PT, PT, 0x8, 0x80 ;  /* 0x000000000080781c */ /* 0x000fe20003f2e170 */
[----:B------:R-:W-:Y:S01]  /*6c80*/  @P5 VIADD R4, R27, 0x210 ;  /* 0x000002101b045836 */ /* 0x000fe20000000000 */
[----:B------:R-:W-:Y:S02]  /*6c90*/  @P5 PLOP3.LUT P1, PT, P6, PT, PT, 0x80, 0x8 ;  /* 0x000000000008581c */ /* 0x000fe4000372f070 */
[----:B------:R-:W-:Y:S02]  /*6ca0*/  CS2R R38, SRZ ;  /* 0x0000000000267805 */ /* 0x000fe4000001ff00 */
[----:B------:R-:W-:Y:S02]  /*6cb0*/  CS2R R36, SRZ ;  /* 0x0000000000247805 */ /* 0x000fe4000001ff00 */
[----:B------:R-:W-:Y:S02]  /*6cc0*/  CS2R R30, SRZ ;  /* 0x00000000001e7805 */ /* 0x000fe4000001ff00 */
[----:B------:R-:W-:Y:S05]  /*6cd0*/  CS2R R28, SRZ ;  /* 0x00000000001c7805 */ /* 0x000fea000001ff00 */
[----:B------:R-:W-:Y:S01]  /*6ce0*/  @P1 VIADD R4, R3, 0xfffffff0 ;  /* 0xfffffff003041836 */ /* 0x000fe20000000000 */
[----:B------:R-:W-:Y:S06]  /*6cf0*/  @P2 BRA `(.L_x_115) ;  /* 0x00000000000c2947 */ /* 0x000fec0003800000 */
[----:B------:R-:W-:Y:S04]  /*6d00*/  SHF.L.U32 R3, R68, 0x1f, RZ ;  /* 0x0000001f44037819 */ /* 0x000fe800000006ff */
[----:B------:R-:W1:Y:S02]  /*6d10*/  SYNCS.PHASECHK.TRANS64.TRYWAIT P1, [R0+URZ+0x80], R3 ;  /* 0x00008003000075a7 */ /* 0x000e6400080211ff */
[----:B-1----:R-:W-:Y:S05]  /*6d20*/  @!P1 BRA `(.L_x_116) ;  /* 0x0000002000649947 */ /* 0x002fea0003800000 */
.L_x_115:
[----:B------:R-:W-:Y:S05]  /*6d30*/  BSYNC B0 ;  /* 0x0000000000007941 */ /* 0x000fea0003800000 */
.L_x_114:
[----:B------:R-:W-:Y:S01]  /*6d40*/  UIADD3 UR4, UPT, UPT, UR47, 0x1, URZ ;  /* 0x000000012f047890 */ /* 0x000fe2000fffe0ff */
[----:B------:R-:W-:Y:S03]  /*6d50*/  ISETP.NE.AND P1, PT, R69, RZ, PT ;  /* 0x000000ff4500720c */ /* 0x000fe60003f25270 */
[----:B------:R-:W-:Y:S04]  /*6d60*/  UISETP.NE.AND UP0, UPT, UR4, 0x3, UPT ;  /* 0x000000030400788c */ /* 0x000fe8000bf05270 */
[----:B------:R-:W-:Y:S02]  /*6d70*/  USEL UR5, URZ, 0x1, UP0 ;  /* 0x00000001ff057887 */ /* 0x000fe40008000000 */
[----:B------:R-:W-:Y:S04]  /*6d80*/  USEL UR4, UR4, URZ, UP0 ;  /* 0x000000ff04047287 */ /* 0x000fe80008000000 */
[----:B------:R3:W1:Y:S01]  /*6d90*/  @P1 LDS.128 R36, [R4] ;  /* 0x0000000004241984 */ /* 0x0006620000000c00 */
[----:B------:R-:W-:Y:S01]  /*6da0*/  LOP3.LUT R68, R68, UR5, RZ, 0x3c, !PT ;  /* 0x0000000544447c12 */ /* 0x000fe2000f8e3cff */
[----:B------:R-:W-:Y:S02]  /*6db0*/  IMAD.U32 R65, RZ, RZ, UR4 ;  /* 0x00000004ff417e24 */ /* 0x000fe4000f8e00ff */
[----:B------:R3:W1:Y:S04]  /*6dc0*/  @P1 LDS.128 R28, [R27+0x200] ;  /* 0x000200001b1c1984 */ /* 0x0006680000000c00 */
.L_x_113:
[----:B------:R-:W-:Y:S05]  /*6dd0*/  BSYNC B1 ;  /* 0x0000000000017941 */ /* 0x000fea0003800000 */
.L_x_112:
[----:B-1----:R-:W-:Y:S04]  /*6de0*/  SHF.R.U32.HI R0, RZ, 0x15, R25 ;  /* 0x00000015ff007819 */ /* 0x002fe80000011619 */
[----:B------:R-:W-:Y:S01]  /*6df0*/  LOP3.LUT P1, RZ, R0, 0x3, R47, 0x48, !PT ;  /* 0x0000000300ff7812 */ /* 0x000fe2000782482f */
[----:B------:R-:W-:Y:S01]  /*6e00*/  @!UPT UIADD3 URZ, UPT, UPT, URZ, URZ, URZ ;  /* 0x000000fffffff290 */ /* 0x000fe2000fffe0ff */
[----:B----4-:R-:W-:Y:S11]  /*6e10*/  @P0 BRA `(.L_x_117) ;  /* 0x0000000000080947 */ /* 0x010ff60003800000 */
[----:B------:R-:W1:Y:S02]  /*6e20*/  SYNCS.PHASECHK.TRANS64.TRYWAIT P0, [R53+URZ+0xe0], R2 ;  /* 0x0000e002350075a7 */ /* 0x000e6400080011ff */
[----:B-1----:R-:W-:Y:S05]  /*6e30*/  @!P0 BRA `(.L_x_118) ;  /* 0x0000002000348947 */ /* 0x002fea0003800000 */
.L_x_117:
[----:B------:R-:W-:Y:S05]  /*6e40*/  @!P1 BRA `(.L_x_119) ;  /* 0x0000000000409947 */ /* 0x000fea0003800000 */
[----:B------:R-:W4:Y:S01]  /*6e50*/  LDCU.64 UR8, c[0x4][0x70] ;  /* 0x01000e00ff0877ac */ /* 0x000f220008000a00 */
[----:B------:R-:W-:Y:S01]  /*6e60*/  MOV R3, 0x0 ;  /* 0x0000000000037802 */ /* 0x000fe20000000f00 */
[----:B------:R-:W-:Y:S02]  /*6e70*/  HFMA2 R12, -RZ, RZ, 0, 5.9604644775390625e-08 ;  /* 0x00000001ff0c7431 */ /* 0x000fe400000001ff */
[----:B------:R-:W-:Y:S02]  /*6e80*/  IMAD.MOV.U32 R8, RZ, RZ, 0x192 ;  /* 0x00000192ff087424 */ /* 0x000fe400078e00ff */
[----:B------:R-:W-:Y:S01]  /*6e90*/  IMAD.MOV.U32 R13, RZ, RZ, RZ ;  /* 0x000000ffff0d7224 */ /* 0x000fe200078e00ff */
[----:B------:R-:W5:Y:S01]  /*6ea0*/  LDCU.64 UR6, c[0x4][0x78] ;  /* 0x01000f00ff0677ac */ /* 0x000f620008000a00 */
[----:B-1----:R-:W1:Y:S01]  /*6eb0*/  LDC.64 R2, c[0x4][R3] ;  /* 0x0100000003027b82 */ /* 0x002e620000000a00 */
[----:B------:R-:W2:Y:S01]  /*6ec0*/  LDCU.64 UR4, c[0x4][0x10] ;  /* 0x01000200ff0477ac */ /* 0x000ea20008000a00 */
[----:B----4-:R-:W-:Y:S01]  /*6ed0*/  MOV R5, UR9 ;  /* 0x0000000900057c02 */ /* 0x010fe20008000f00 */
[----:B---3--:R-:W-:Y:S01]  /*6ee0*/  IMAD.U32 R4, RZ, RZ, UR8 ;  /* 0x00000008ff047e24 */ /* 0x008fe2000f8e00ff */
[----:B-----5:R-:W-:Y:S01]  /*6ef0*/  MOV R7, UR7 ;  /* 0x0000000700077c02 */ /* 0x020fe20008000f00 */
[----:B------:R-:W-:Y:S01]  /*6f00*/  IMAD.U32 R6, RZ, RZ, UR6 ;  /* 0x00000006ff067e24 */ /* 0x000fe2000f8e00ff */
[----:B--2---:R-:W-:Y:S01]  /*6f10*/  MOV R11, UR5 ;  /* 0x00000005000b7c02 */ /* 0x004fe20008000f00 */
[----:B------:R-:W-:Y:S02]  /*6f20*/  IMAD.U32 R10, RZ, RZ, UR4 ;  /* 0x00000004ff0a7e24 */ /* 0x000fe4000f8e00ff */
[----:B------:R-:W-:Y:S07]  /*6f30*/  LEPC R20, `(.L_x_119) ;  /* 0x000000001014794e */ /* 0x000fee0000000000 */
[----:B-1----:R-:W-:Y:S05]  /*6f40*/  CALL.ABS.NOINC R2 ;  /* 0x0000000002007343 */ /* 0x002fea0003c00000 */
.L_x_119:
[----:B------:R-:W-:Y:S05]  /*6f50*/  WARPSYNC.ALL ;  /* 0x0000000000007948 */ /* 0x000fea0003800000 */
[----:B------:R-:W-:Y:S01]  /*6f60*/  R2UR UR4, R25 ;  /* 0x00000000190472ca */ /* 0x000fe200000e0000 */
[--C-:B------:R-:W-:Y:S01]  /*6f70*/  HADD2.F32 R3, -RZ, R28.reuse.H0_H0 ;  /* 0x2000001cff037230 */ /* 0x100fe20000004100 */
[----:B------:R-:W-:Y:S01]  /*6f80*/  MOV R63, 0x10 ;  /* 0x00000010003f7802 */ /* 0x000fe20000000f00 */
[--C-:B------:R-:W-:Y:S01]  /*6f90*/  HADD2.F32 R20, -RZ, R29.reuse.H0_H0 ;  /* 0x2000001dff147230 */ /* 0x100fe20000004100 */
[----:B------:R-:W-:Y:S01]  /*6fa0*/  LOP3.LUT P6, RZ, R45, 0x40, RZ, 0xc0, !PT ;  /* 0x000000402dff7812 */ /* 0x000fe200078cc0ff */
[----:B------:R-:W-:Y:S01]  /*6fb0*/  HADD2.F32 R21, -RZ, R29.H1_H1 ;  /* 0x3000001dff157230 */ /* 0x000fe20000004100 */
[----:B------:R-:W-:Y:S01]  /*6fc0*/  ISETP.NE.AND P0, PT, R58, RZ, PT ;  /* 0x000000ff3a00720c */ /* 0x000fe20003f05270 */
[----:B------:R-:W-:Y:S01]  /*6fd0*/  BSSY.RECONVERGENT B0, `(.L_x_120) ;  /* 0x0000051000007945 */ /* 0x000fe20003800200 */
[----:B------:R-:W-:Y:S05]  /*6fe0*/  SEL R63, R63, 0xfffffff0, !P6 ;  /* 0xfffffff03f3f7807 */ /* 0x000fea0007000000 */
[----:B---3--:R-:W2:Y:S02]  /*6ff0*/  LDTM.x16 R4, tmem[UR4] ;  /* 0x00000004000479ee */ /* 0x008ea40008240000 */
[C---:B--2---:R-:W-:Y:S01]  /*7000*/  FMUL R0, R24.reuse, R4 ;  /* 0x0000000418007220 */ /* 0x044fe20000400000 */
[----:B------:R-:W-:Y:S02]  /*7010*/  HADD2.F32 R4, -RZ, R28.H1_H1 ;  /* 0x3000001cff047230 */ /* 0x000fe40000004100 */
[C---:B-1----:R-:W-:Y:S01]  /*7020*/  FMUL R2, R24.reuse, R5 ;  /* 0x0000000518027220 */ /* 0x042fe20000400000 */
[----:B------:R-:W-:Y:S01]  /*7030*/  FMUL R7, R24, R7 ;  /* 0x0000000718077220 */ /* 0x000fe20000400000 */
[----:B------:R-:W-:Y:S01]  /*7040*/  FFMA R0, R26, R3, R0 ;  /* 0x000000031a007223 */ /* 0x000fe20000000000 */
[----:B------:R-:W-:Y:S01]  /*7050*/  FMUL R3, R24, R6 ;  /* 0x0000000618037220 */ /* 0x000fe20000400000 */
[----:B------:R-:W-:Y:S01]  /*7060*/  FFMA R2, R26, R4, R2 ;  /* 0x000000041a027223 */ /* 0x000fe20000000002 */
[C---:B------:R-:W-:Y:S01]  /*7070*/  FMUL R4, R24.reuse, R8 ;  /* 0x0000000818047220 */ /* 0x040fe20000400000 */
[C---:B------:R-:W-:Y:S01]  /*7080*/  FMUL R8, R24.reuse, R12 ;  /* 0x0000000c18087220 */ /* 0x040fe20000400000 */
[----:B------:R-:W-:Y:S01]  /*7090*/  FMUL R12, R24, R16 ;  /* 0x00000010180c7220 */ /* 0x000fe20000400000 */
[--C-:B------:R-:W-:Y:S01]  /*70a0*/  HADD2.F32 R16, -RZ, R30.reuse.H0_H0 ;  /* 0x2000001eff107230 */ /* 0x100fe20000004100 */
[----:B------:R-:W-:Y:S01]  /*70b0*/  F2FP.F16.F32.PACK_AB R32, R2, R0 ;  /* 0x000000000220723e */ /* 0x000fe200000000ff */
[----:B------:R-:W-:Y:S02]  /*70c0*/  HADD2.F32 R0, -RZ, R30.H1_H1 ;  /* 0x3000001eff007230 */ /* 0x000fe40000004100 */
[----:B------:R-:W-:Y:S01]  /*70d0*/  FMUL R5, R24, R9 ;  /* 0x0000000918057220 */ /* 0x000fe20000400000 */
[C---:B------:R-:W-:Y:S01]  /*70e0*/  FFMA R3, R26.reuse, R20, R3 ;  /* 0x000000141a037223 */ /* 0x040fe20000000003 */
[C---:B------:R-:W-:Y:S01]  /*70f0*/  FFMA R7, R26.reuse, R21, R7 ;  /* 0x000000151a077223 */ /* 0x040fe20000000007 */
[--C-:B------:R-:W-:Y:S02]  /*7100*/  HADD2.F32 R2, -RZ, R31.reuse.H0_H0 ;  /* 0x2000001fff027230 */ /* 0x100fe40000004100 */
[----:B------:R-:W-:Y:S01]  /*7110*/  FFMA R4, R26, R16, R4 ;  /* 0x000000101a047223 */ /* 0x000fe20000000004 */
[----:B------:R-:W-:Y:S01]  /*7120*/  FMUL R6, R24, R10 ;  /* 0x0000000a18067220 */ /* 0x000fe20000400000 */
[----:B------:R-:W-:Y:S01]  /*7130*/  FFMA R5, R26, R0, R5 ;  /* 0x000000001a057223 */ /* 0x000fe20000000005 */
[----:B------:R-:W-:Y:S02]  /*7140*/  HADD2.F32 R16, -RZ, R31.H1_H1 ;  /* 0x3000001fff107230 */ /* 0x000fe40000004100 */
[----:B------:R-:W-:Y:S01]  /*7150*/  FMUL R11, R24, R11 ;  /* 0x0000000b180b7220 */ /* 0x000fe20000400000 */
[--C-:B------:R-:W-:Y:S02]  /*7160*/  HADD2.F32 R0, -RZ, R36.reuse.H0_H0 ;  /* 0x20000024ff007230 */ /* 0x100fe40000004100 */
[C---:B------:R-:W-:Y:S01]  /*7170*/  FFMA R6, R26.reuse, R2, R6 ;  /* 0x000000021a067223 */ /* 0x040fe20000000006 */
[----:B------:R-:W-:Y:S01]  /*7180*/  F2FP.F16.F32.PACK_AB R33, R7, R3 ;  /* 0x000000030721723e */ /* 0x000fe200000000ff */
[----:B------:R-:W-:Y:S02]  /*7190*/  HADD2.F32 R2, -RZ, R36.H1_H1 ;  /* 0x30000024ff027230 */ /* 0x000fe40000004100 */
[----:B------:R-:W-:Y:S01]  /*71a0*/  FFMA R11, R26, R16, R11 ;  /* 0x000000101a0b7223 */ /* 0x000fe2000000000b */
[----:B------:R-:W-:Y:S01]  /*71b0*/  FMUL R9, R24, R13 ;  /* 0x0000000d18097220 */ /* 0x000fe20000400000 */
[--C-:B------:R-:W-:Y:S02]  /*71c0*/  HADD2.F32 R3, -RZ, R37.reuse.H0_H0 ;  /* 0x20000025ff037230 */ /* 0x100fe40000004100 */
[----:B------:R-:W-:Y:S01]  /*71d0*/  FFMA R8, R26, R0, R8 ;  /* 0x000000001a087223 */ /* 0x000fe20000000008 */
[C---:B------:R-:W-:Y:S01]  /*71e0*/  FMUL R10, R24.reuse, R14 ;  /* 0x0000000e180a7220 */ /* 0x040fe20000400000 */
[----:B------:R-:W-:Y:S02]  /*71f0*/  HADD2.F32 R0, -RZ, R37.H1_H1 ;  /* 0x30000025ff007230 */ /* 0x000fe40000004100 */
[----:B------:R-:W-:Y:S01]  /*7200*/  FMUL R15, R24, R15 ;  /* 0x0000000f180f7220 */ /* 0x000fe20000400000 */
[C---:B------:R-:W-:Y:S01]  /*7210*/  FFMA R9, R26.reuse, R2, R9 ;  /* 0x000000021a097223 */ /* 0x040fe20000000009 */
[C---:B------:R-:W-:Y:S01]  /*7220*/  FFMA R10, R26.reuse, R3, R10 ;  /* 0x000000031a0a7223 */ /* 0x040fe2000000000a */
[--C-:B------:R-:W-:Y:S01]  /*7230*/  HADD2.F32 R2, -RZ, R38.reuse.H0_H0 ;  /* 0x20000026ff027230 */ /* 0x100fe20000004100 */
[----:B------:R-:W-:Y:S01]  /*7240*/  F2FP.F16.F32.PACK_AB R34, R5, R4 ;  /* 0x000000040522723e */ /* 0x000fe200000000ff */
[----:B------:R-:W-:Y:S02]  /*7250*/  HADD2.F32 R3, -RZ, R38.H1_H1 ;  /* 0x30000026ff037230 */ /* 0x000fe40000004100 */
[----:B------:R-:W-:Y:S01]  /*7260*/  FFMA R15, R26, R0, R15 ;  /* 0x000000001a0f7223 */ /* 0x000fe2000000000f */
[C---:B------:R-:W-:Y:S01]  /*7270*/  FMUL R13, R24.reuse, R17 ;  /* 0x00000011180d7220 */ /* 0x040fe20000400000 */
[--C-:B------:R-:W-:Y:S02]  /*7280*/  HADD2.F32 R4, -RZ, R39.reuse.H0_H0 ;  /* 0x20000027ff047230 */ /* 0x100fe40000004100 */
[C---:B------:R-:W-:Y:S01]  /*7290*/  FMUL R14, R24.reuse, R18 ;  /* 0x00000012180e7220 */ /* 0x040fe20000400000 */
[----:B------:R-:W-:Y:S02]  /*72a0*/  HADD2.F32 R0, -RZ, R39.H1_H1 ;  /* 0x30000027ff007230 */ /* 0x000fe40000004100 */
[----:B------:R-:W-:Y:S01]  /*72b0*/  FMUL R19, R24, R19 ;  /* 0x0000001318137220 */ /* 0x000fe20000400000 */
[----:B------:R-:W-:Y:S01]  /*72c0*/  F2FP.F16.F32.PACK_AB R35, R11, R6 ;  /* 0x000000060b23723e */ /* 0x000fe200000000ff */
[C---:B------:R-:W-:Y:S01]  /*72d0*/  FFMA R12, R26.reuse, R2, R12 ;  /* 0x000000021a0c7223 */ /* 0x040fe2000000000c */
[C---:B------:R-:W-:Y:S01]  /*72e0*/  FFMA R13, R26.reuse, R3, R13 ;  /* 0x000000031a0d7223 */ /* 0x040fe2000000000d */
[C---:B------:R-:W-:Y:S01]  /*72f0*/  FFMA R14, R26.reuse, R4, R14 ;  /* 0x000000041a0e7223 */ /* 0x040fe2000000000e */
[----:B------:R-:W-:Y:S01]  /*7300*/  FFMA R19, R26, R0, R19 ;  /* 0x000000001a137223 */ /* 0x000fe20000000013 */
[----:B------:R1:W-:Y:S01]  /*7310*/  STS.128 [R27+0x200], R32 ;  /* 0x000200201b007388 */ /* 0x0003e20000000c00 */
[----:B------:R-:W-:Y:S02]  /*7320*/  F2FP.F16.F32.PACK_AB R8, R9, R8 ;  /* 0x000000080908723e */ /* 0x000fe400000000ff */
[----:B------:R-:W-:Y:S02]  /*7330*/  F2FP.F16.F32.PACK_AB R9, R15, R10 ;  /* 0x0000000a0f09723e */ /* 0x000fe400000000ff */
[----:B------:R-:W-:Y:S02]  /*7340*/  F2FP.F16.F32.PACK_AB R10, R13, R12 ;  /* 0x0000000c0d0a723e */ /* 0x000fe400000000ff */
[----:B------:R-:W-:Y:S02]  /*7350*/  F2FP.F16.F32.PACK_AB R11, R19, R14 ;  /* 0x0000000e130b723e */ /* 0x000fe400000000ff */
[----:B------:R-:W-:Y:S05]  /*7360*/  IADD3 R0, PT, PT, R27, R63, RZ ;  /* 0x0000003f1b007210 */ /* 0x000fea0007ffe0ff */
[----:B------:R1:W-:Y:S01]  /*7370*/  STS.128 [R0+0x200], R8 ;  /* 0x0002000800007388 */ /* 0x0003e20000000c00 */
[----:B------:R-:W-:Y:S01]  /*7380*/  @!PT LDS RZ, [RZ] ;  /* 0x00000000fffff984 */ /* 0x000fe20000000800 */
[----:B------:R-:W-:Y:S01]  /*7390*/  @!PT LDS RZ, [RZ] ;  /* 0x00000000fffff984 */ /* 0x000fe20000000800 */
[----:B------:R-:W-:Y:S01]  /*73a0*/  @!PT LDS RZ, [RZ] ;  /* 0x00000000fffff984 */ /* 0x000fe20000000800 */
[----:B------:R-:W-:Y:S01]  /*73b0*/  @!PT LDS RZ, [RZ] ;  /* 0x00000000fffff984 */ /* 0x000fe20000000800 */
[----:B------:R2:W-:Y:S07]  /*73c0*/  MEMBAR.ALL.CTA ;  /* 0x0000000000007992 */ /* 0x0005ee0000008000 */
[----:B--2---:R-:W2:Y:S02]  /*73d0*/  FENCE.VIEW.ASYNC.S ;  /* 0x00000000000073c6 */ /* 0x004ea40000000000 */
[----:B--2---:R-:W-:Y:S06]  /*73e0*/  BAR.SYNC.DEFER_BLOCKING 0x1, 0x80 ;  /* 0x0042000000007b1d */ /* 0x004fec0000010000 */
[----:B------:R-:W-:Y:S05]  /*73f0*/  @P0 BRA `(.L_x_121) ;  /* 0x0000000000380947 */ /* 0x000fea0003800000 */
[----:B------:R-:W2:Y:S01]  /*7400*/  LDCU.64 UR6, c[0x0][0x348] ;  /* 0x00006900ff0677ac */ /* 0x000ea20008000a00 */
[----:B------:R-:W-:Y:S01]  /*7410*/  R2UR UR5, R64 ;  /* 0x00000000400572ca */ /* 0x000fe200000e0000 */
[----:B------:R-:W-:Y:S01]  /*7420*/  UMOV UR51, UR36 ;  /* 0x0000002400337c82 */ /* 0x000fe20008000000 */
[----:B------:R-:W-:Y:S01]  /*7430*/  UIADD3 UR9, UPT, UPT, UR49, 0x20, URZ ;  /* 0x0000002031097890 */ /* 0x000fe2000fffe0ff */
[----:B------:R-:W-:Y:S01]  /*7440*/  UMOV UR10, UR50 ;  /* 0x00000032000a7c82 */ /* 0x000fe20008000000 */
[----:B------:R-:W-:Y:S09]  /*7450*/  UMOV UR11, UR36 ;  /* 0x00000024000b7c82 */ /* 0x000ff20008000000 */
[----:B------:R-:W-:Y:S02]  /*7460*/  UIADD3 UR5, UPT, UPT, UR45, UR5, URZ ;  /* 0x000000052d057290 */ /* 0x000fe4000fffe0ff */
[----:B--2---:R-:W-:Y:S02]  /*7470*/  UIADD3 UR4, UP0, UPT, UR6, 0x680, URZ ;  /* 0x0000068006047890 */ /* 0x004fe4000ff1e0ff */
[----:B------:R-:W-:Y:S02]  /*7480*/  UIADD3 UR48, UPT, UPT, UR5, 0x200, URZ ;  /* 0x0000020005307890 */ /* 0x000fe4000fffe0ff */
[----:B------:R-:W-:Y:S02]  /*7490*/  UIADD3 UR8, UPT, UPT, UR5, 0xa00, URZ ;  /* 0x00000a0005087890 */ /* 0x000fe4000fffe0ff */
[----:B------:R-:W-:Y:S09]  /*74a0*/  UIADD3.X UR5, UPT, UPT, URZ, UR7, URZ, UP0, !UPT ;  /* 0x00000007ff057290 */ /* 0x000ff200087fe4ff */
[----:B------:R2:W-:Y:S01]  /*74b0*/  UTMASTG.3D [UR48], [UR4] ;  /* 0x00000030040073b5 */ /* 0x0005e20008010000 */
[----:B------:R2:W-:Y:S02]  /*74c0*/  UTMASTG.3D [UR8], [UR4] ;  /* 0x00000008040073b5 */ /* 0x0005e40008010000 */
[----:B--2---:R0:W-:Y:S02]  /*74d0*/  UTMACMDFLUSH ;  /* 0x00000000000079b7 */ /* 0x0041e40000000000 */
.L_x_121:
[----:B------:R-:W-:Y:S05]  /*74e0*/  BSYNC.RECONVERGENT B0 ;  /* 0x0000000000007941 */ /* 0x000fea0003800200 */
.L_x_120:
[----:B------:R-:W-:Y:S01]  /*74f0*/  UIADD3 UR46, UPT, UPT, UR47, 0x1, URZ ;  /* 0x000000012f2e7890 */ /* 0x000fe2000fffe0ff */
[----:B------:R-:W-:Y:S03]  /*7500*/  BSSY.RECONVERGENT B0, `(.L_x_122) ;  /* 0x0000005000007945 */ /* 0x000fe60003800200 */
[----:B------:R-:W-:Y:S04]  /*7510*/  UISETP.NE.AND UP0, UPT, UR46, 0x3, UPT ;  /* 0x000000032e00788c */ /* 0x000fe8000bf05270 */
[----:B------:R-:W-:Y:S01]  /*7520*/  USEL UR44, UR46, URZ, UP0 ;  /* 0x000000ff2e2c7287 */ /* 0x000fe20008000000 */
[----:B------:R-:W-:Y:S11]  /*7530*/  @P0 BRA `(.L_x_123) ;  /* 0x0000000000040947 */ /* 0x000ff60003800000 */
[----:B------:R-:W-:Y:S04]  /*7540*/  DEPBAR.LE SB0, 0x1 ;  /* 0x000080400000791a */ /* 0x000fe80000000000 */
.L_x_123:
[----:B------:R-:W-:Y:S05]  /*7550*/  BSYNC.RECONVERGENT B0 ;  /* 0x0000000000007941 */ /* 0x000fea0003800200 */
.L_x_122:
[----:B------:R-:W-:Y:S01]  /*7560*/  BAR.SYNC.DEFER_BLOCKING 0x1, 0x80 ;  /* 0x0042000000007b1d */ /* 0x000fe20000010000 */
[----:B------:R-:W-:Y:S01]  /*7570*/  ISETP.NE.AND P1, PT, R62, RZ, PT ;  /* 0x000000ff3e00720c */ /* 0x000fe20003f25270 */
[----:B------:R-:W-:Y:S01]  /*7580*/  UISETP.NE.AND UP0, UPT, UR53, URZ, UPT ;  /* 0x000000ff3500728c */ /* 0x000fe2000bf05270 */
[----:B------:R-:W-:Y:S11]  /*7590*/  LEA R2, R65, UR45, 0x3 ;  /* 0x0000002d41027c11 */ /* 0x000ff6000f8e18ff */
[----:B------:R-:W-:Y:S01]  /*75a0*/  @P1 SHF.L.U32 R3, R68, 0x1f, RZ ;  /* 0x0000001f44031819 */ /* 0x000fe200000006ff */
[----:B------:R-:W-:Y:S06]  /*75b0*/  BRA.U !UP0, `(.L_x_124) ;  /* 0x0000000108247547 */ /* 0x000fec000b800000 */
[----:B------:R-:W-:Y:S01]  /*75c0*/  IMAD.U32 R4, RZ, RZ, UR52 ;  /* 0x00000034ff047e24 */ /* 0x000fe2000f8e00ff */
[----:B-1----:R-:W-:Y:S01]  /*75d0*/  MOV R0, UR55 ;  /* 0x0000003700007c02 */ /* 0x002fe20008000f00 */
[----:B------:R-:W-:Y:S03]  /*75e0*/  UIADD3 UR4, UPT, UPT, UR52, 0x1, URZ ;  /* 0x0000000134047890 */ /* 0x000fe6000fffe0ff */
[----:B------:R-:W-:Y:S01]  /*75f0*/  @P1 LEA R4, R4, UR45, 0x3 ;  /* 0x0000002d04041c11 */ /* 0x000fe2000f8e18ff */
[----:B------:R-:W-:Y:S04]  /*7600*/  UISETP.NE.AND UP0, UPT, UR4, 0x3, UPT ;  /* 0x000000030400788c */ /* 0x000fe8000bf05270 */
[----:B------:R-:W-:Y:S01]  /*7610*/  @P1 VIADD R4, R4, 0x98 ;  /* 0x0000009804041836 */ /* 0x000fe20000000000 */
[----:B------:R-:W-:Y:S04]  /*7620*/  USEL UR52, UR4, URZ, UP0 ;  /* 0x000000ff04347287 */ /* 0x000fe80008000000 */
[----:B------:R-:W-:Y:S04]  /*7630*/  @P1 PRMT R0, R0, 0x654, R4 ;  /* 0x0000065400001816 */ /* 0x000fe80000000004 */
[----:B------:R2:W-:Y:S04]  /*7640*/  @P1 SYNCS.ARRIVE.TRANS64.RED.A1T0 RZ, [R0+URZ], RZ ;  /* 0x000000ff00ff19a7 */ /* 0x0005e800081004ff */
.L_x_124:
[----:B------:R-:W3:Y:S01]  /*7650*/  @P1 SYNCS.PHASECHK.TRANS64.TRYWAIT P0, [R2+URZ+0x80], R3 ;  /* 0x00008003020015a7 */ /* 0x000ee200080011ff */
[----:B------:R-:W-:Y:S01]  /*7660*/  BSSY B1, `(.L_x_125) ;  /* 0x0000012000017945 */ /* 0x000fe20003800000 */
[----:B---3--:R-:W-:Y:S03]  /*7670*/  @P1 SEL R67, RZ, 0x1, !P0 ;  /* 0x00000001ff431807 */ /* 0x008fe60004000000 */
[----:B------:R-:W-:Y:S05]  /*7680*/  @!P1 BRA `(.L_x_126) ;  /* 0x00000000003c9947 */ /* 0x000fea0003800000 */
[----:B------:R-:W-:Y:S01]  /*7690*/  ISETP.NE.AND P1, PT, R69, RZ, PT ;  /* 0x000000ff4500720c */ /* 0x000fe20003f25270 */
[----:B------:R-:W-:Y:S01]  /*76a0*/  BSSY B0, `(.L_x_127) ;  /* 0x0000009000007945 */ /* 0x000fe20003800000 */
[----:B------:R-:W-:Y:S11]  /*76b0*/  ISETP.NE.AND P0, PT, R67, RZ, PT ;  /* 0x000000ff4300720c */ /* 0x000ff60003f05270 */
[----:B------:R-:W-:Y:S05]  /*76c0*/  @P1 IMAD R65, R65, 0x1000, R66 ;  /* 0x0000100041411824 */ /* 0x000fea00078e0242 */
[----:B-12---:R-:W-:Y:S05]  /*76d0*/  @P1 IADD3 R0, PT, PT, R65, UR45, RZ ;  /* 0x0000002d41001c10 */ /* 0x006fea000fffe0ff */
[----:B------:R-:W-:Y:S01]  /*76e0*/  @P1 IMAD.IADD R0, R63, 0x1, R0 ;  /* 0x000000013f001824 */ /* 0x000fe200078e0200 */
[----:B------:R-:W-:Y:S06]  /*76f0*/  @P0 BRA `(.L_x_128) ;  /* 0x00000000000c0947 */ /* 0x000fec0003800000 */
[----:B------:R-:W-:Y:S04]  /*7700*/  SHF.L.U32 R68, R68, 0x1f, RZ ;  /* 0x0000001f44447819 */ /* 0x000fe800000006ff */
[----:B------:R-:W1:Y:S02]  /*7710*/  SYNCS.PHASECHK.TRANS64.TRYWAIT P0, [R2+URZ+0x80], R68 ;  /* 0x00008044020075a7 */ /* 0x000e6400080011ff */
[----:B-1----:R-:W-:Y:S05]  /*7720*/  @!P0 BRA `(.L_x_129) ;  /* 0x00000018000c8947 */ /* 0x002fea0003800000 */
.L_x_128:
[----:B------:R-:W-:Y:S05]  /*7730*/  BSYNC B0 ;  /* 0x0000000000007941 */ /* 0x000fea0003800000 */
.L_x_127:
[----:B------:R-:W-:Y:S11]  /*7740*/  ISETP.NE.AND P0, PT, R69, RZ, PT ;  /* 0x000000ff4500720c */ /* 0x000ff60003f05270 */
[----:B------:R-:W-:Y:S02]  /*7750*/  @!UPT UIADD3 URZ, UPT, UPT, URZ, URZ, URZ ;  /* 0x000000fffffff290 */ /* 0x000fe4000fffe0ff */
[----:B------:R3:W4:Y:S04]  /*7760*/  @P0 LDS.128 R28, [R65+UR45+0x200] ;  /* 0x0002002d411c0984 */ /* 0x0007280008000c00 */
[----:B------:R3:W2:Y:S02]  /*7770*/  @P0 LDS.128 R36, [R0+0x200] ;  /* 0x0002000000240984 */ /* 0x0006a40000000c00 */
.L_x_126:
[----:B------:R-:W-:Y:S05]  /*7780*/  BSYNC B1 ;  /* 0x0000000000017941 */ /* 0x000fea0003800000 */
.L_x_125:
[----:B-123--:R-:W-:Y:S05]  /*7790*/  VIADD R0, R25, 0x10 ;  /* 0x0000001019007836 */ /* 0x00efea0000000000 */
[----:B------:R-:W-:Y:S04]  /*77a0*/  SHF.R.U32.HI R0, RZ, 0x15, R0 ;  /* 0x00000015ff007819 */ /* 0x000fe80000011600 */
[----:B------:R-:W-:Y:S11]  /*77b0*/  LOP3.LUT P0, RZ, R0, 0x3, R47, 0x48, !PT ;  /* 0x0000000300ff7812 */ /* 0x000ff6000780482f */
[----:B------:R-:W-:Y:S02]  /*77c0*/  @!UPT UIADD3 URZ, UPT, UPT, URZ, URZ, URZ ;  /* 0x000000fffffff290 */ /* 0x000fe4000fffe0ff */
[----:B------:R-:W-:Y:S05]  /*77d0*/  @!P0 BRA `(.L_x_130) ;  /* 0x0000000000408947 */ /* 0x000fea0003800000 */
[----:B------:R-:W1:Y:S01]  /*77e0*/  LDCU.64 UR8, c[0x4][0x70] ;  /* 0x01000e00ff0877ac */ /* 0x000e620008000a00 */
[----:B------:R-:W-:Y:S01]  /*77f0*/  MOV R3, 0x0 ;  /* 0x0000000000037802 */ /* 0x000fe20000000f00 */
[----:B------:R-:W-:Y:S02]  /*7800*/  HFMA2 R12, -RZ, RZ, 0, 5.9604644775390625e-08 ;  /* 0x00000001ff0c7431 */ /* 0x000fe400000001ff */
[----:B------:R-:W-:Y:S02]  /*7810*/  IMAD.MOV.U32 R8, RZ, RZ, 0x192 ;  /* 0x00000192ff087424 */ /* 0x000fe400078e00ff */
[----:B------:R-:W-:Y:S01]  /*7820*/  IMAD.MOV.U32 R13, RZ, RZ, RZ ;  /* 0x000000ffff0d7224 */ /* 0x000fe200078e00ff */
[----:B------:R-:W2:Y:S01]  /*7830*/  LDCU.64 UR6, c[0x4][0x78] ;  /* 0x01000f00ff0677ac */ /* 0x000ea20008000a00 */
[----:B------:R-:W3:Y:S01]  /*7840*/  LDC.64 R2, c[0x4][R3] ;  /* 0x0100000003027b82 */ /* 0x000ee20000000a00 */
[----:B------:R-:W5:Y:S01]  /*7850*/  LDCU.64 UR4, c[0x4][0x10] ;  /* 0x01000200ff0477ac */ /* 0x000f620008000a00 */
[----:B-1----:R-:W-:Y:S01]  /*7860*/  MOV R5, UR9 ;  /* 0x0000000900057c02 */ /* 0x002fe20008000f00 */
[----:B------:R-:W-:Y:S01]  /*7870*/  IMAD.U32 R4, RZ, RZ, UR8 ;  /* 0x00000008ff047e24 */ /* 0x000fe2000f8e00ff */
[----:B--2---:R-:W-:Y:S01]  /*7880*/  MOV R7, UR7 ;  /* 0x0000000700077c02 */ /* 0x004fe20008000f00 */
[----:B------:R-:W-:Y:S01]  /*7890*/  IMAD.U32 R6, RZ, RZ, UR6 ;  /* 0x00000006ff067e24 */ /* 0x000fe2000f8e00ff */
[----:B-----5:R-:W-:Y:S01]  /*78a0*/  MOV R11, UR5 ;  /* 0x00000005000b7c02 */ /* 0x020fe20008000f00 */
[----:B------:R-:W-:Y:S02]  /*78b0*/  IMAD.U32 R10, RZ, RZ, UR4 ;  /* 0x00000004ff0a7e24 */ /* 0x000fe4000f8e00ff */
[----:B------:R-:W-:Y:S07]  /*78c0*/  LEPC R20, `(.L_x_130) ;  /* 0x000000001014794e */ /* 0x000fee0000000000 */
[----:B---34-:R-:W-:Y:S05]  /*78d0*/  CALL.ABS.NOINC R2 ;  /* 0x0000000002007343 */ /* 0x018fea0003c00000 */
.L_x_130:
[----:B------:R-:W-:Y:S01]  /*78e0*/  ISETP.NE.AND P0, PT, R58, RZ, PT ;  /* 0x000000ff3a00720c */ /* 0x000fe20003f05270 */
[----:B------:R-:W-:Y:S05]  /*78f0*/  WARPSYNC.ALL ;  /* 0x0000000000007948 */ /* 0x000fea0003800000 */
[----:B------:R-:W-:Y:S01]  /*7900*/  R2UR UR4, R25 ;  /* 0x00000000190472ca */ /* 0x000fe200000e0000 */
[--C-:B----4-:R-:W-:Y:S01]  /*7910*/  HADD2.F32 R0, -RZ, R28.reuse.H0_H0 ;  /* 0x2000001cff007230 */ /* 0x110fe20000004100 */
[----:B------:R-:W-:Y:S01]  /*7920*/  IADD3 R53, PT, PT, R53, 0x100, RZ ;  /* 0x0000010035357810 */ /* 0x000fe20007ffe0ff */
[----:B------:R-:W-:Y:S01]  /*7930*/  HADD2.F32 R2, -RZ, R28.H1_H1 ;  /* 0x3000001cff027230 */ /* 0x000fe20000004100 */
[----:B------:R-:W-:Y:S01]  /*7940*/  BSSY.RECONVERGENT B0, `(.L_x_131) ;  /* 0x0000058000007945 */ /* 0x000fe20003800200 */
[--C-:B------:R-:W-:Y:S01]  /*7950*/  HADD2.F32 R20, -RZ, R29.reuse.H0_H0 ;  /* 0x2000001dff147230 */ /* 0x100fe20000004100 */
[----:B------:R-:W-:Y:S01]  /*7960*/  LOP3.LUT R53, R53, 0xfefffff8, RZ, 0xc0, !PT ;  /* 0xfefffff835357812 */ /* 0x000fe200078ec0ff */
[----:B------:R-:W-:Y:S02]  /*7970*/  HADD2.F32 R21, -RZ, R29.H1_H1 ;  /* 0x3000001dff157230 */ /* 0x000fe40000004100 */
[--C-:B------:R-:W-:Y:S02]  /*7980*/  HADD2.F32 R25, -RZ, R30.reuse.H0_H0 ;  /* 0x2000001eff197230 */ /* 0x100fe40000004100 */
[----:B------:R-:W-:Y:S02]  /*7990*/  HADD2.F32 R27, -RZ, R30.H1_H1 ;  /* 0x3000001eff1b7230 */ /* 0x000fe40000004100 */
[----:B------:R-:W1:Y:S01]  /*79a0*/  LDTM.x16 R4, tmem[UR4+0x10] ;  /* 0x00001004000479ee */ /* 0x000e620008240000 */
[----:B------:R-:W-:Y:S01]  /*79b0*/  NOP ;  /* 0x0000000000007918 */ /* 0x000fe20000000000 */
[----:B-1----:R1:W-:Y:S01]  /*79c0*/  SYNCS.ARRIVE.TRANS64.RED.A1T0 RZ, [R53+URZ], RZ ;  /* 0x000000ff35ff79a7 */ /* 0x0023e200081004ff */
[--C-:B------:R-:W-:Y:S02]  /*79d0*/  HADD2.F32 R28, -RZ, R31.reuse.H0_H0 ;  /* 0x2000001fff1c7230 */ /* 0x100fe40000004100 */
[----:B------:R-:W-:Y:S02]  /*79e0*/  HADD2.F32 R29, -RZ, R31.H1_H1 ;  /* 0x3000001fff1d7230 */ /* 0x000fe40000004100 */
        /* <DEDUP_REMOVED lines=8> */
[C---:B------:R-:W-:Y:S01]  /*7a70*/  FMUL R4, R24.reuse, R4 ;  /* 0x0000000418047220 */ /* 0x040fe20000400000 */
[C---:B------:R-:W-:Y:S01]  /*7a80*/  FMUL R5, R24.reuse, R5 ;  /* 0x0000000518057220 */ /* 0x040fe20000400000 */
[C---:B------:R-:W-:Y:S01]  /*7a90*/  FMUL R6, R24.reuse, R6 ;  /* 0x0000000618067220 */ /* 0x040fe20000400000 */
[----:B------:R-:W-:Y:S01]  /*7aa0*/  FMUL R3, R24, R9 ;  /* 0x0000000918037220 */ /* 0x000fe20000400000 */
[----:B------:R-:W-:Y:S01]  /*7ab0*/  FFMA R4, R26, R0, R4 ;  /* 0x000000001a047223 */ /* 0x000fe20000000004 */
[----:B------:R-:W-:Y:S01]  /*7ac0*/  FMUL R0, R24, R7 ;  /* 0x0000000718007220 */ /* 0x000fe20000400000 */
[C---:B------:R-:W-:Y:S01]  /*7ad0*/  FFMA R5, R26.reuse, R2, R5 ;  /* 0x000000021a057223 */ /* 0x040fe20000000005 */
[----:B------:R-:W-:Y:S01]  /*7ae0*/  FFMA R6, R26, R20, R6 ;  /* 0x000000141a067223 */ /* 0x000fe20000000006 */
[----:B------:R-:W-:Y:S01]  /*7af0*/  FMUL R2, R24, R8 ;  /* 0x0000000818027220 */ /* 0x000fe20000400000 */
[----:B------:R-:W-:Y:S01]  /*7b00*/  FFMA R0, R26, R21, R0 ;  /* 0x000000151a007223 */ /* 0x000fe20000000000 */
[C---:B------:R-:W-:Y:S01]  /*7b10*/  FMUL R7, R24.reuse, R10 ;  /* 0x0000000a18077220 */ /* 0x040fe20000400000 */
[----:B------:R-:W-:Y:S01]  /*7b20*/  F2FP.F16.F32.PACK_AB R4, R5, R4 ;  /* 0x000000040504723e */ /* 0x000fe200000000ff */
[----:B------:R-:W-:Y:S01]  /*7b30*/  FMUL R11, R24, R11 ;  /* 0x0000000b180b7220 */ /* 0x000fe20000400000 */
[----:B------:R-:W-:Y:S01]  /*7b40*/  FFMA R2, R26, R25, R2 ;  /* 0x000000191a027223 */ /* 0x000fe20000000002 */
[----:B------:R-:W-:Y:S01]  /*7b50*/  F2FP.F16.F32.PACK_AB R5, R0, R6 ;  /* 0x000000060005723e */ /* 0x000fe200000000ff */
[----:B------:R-:W-:Y:S01]  /*7b60*/  FMUL R8, R24, R12 ;  /* 0x0000000c18087220 */ /* 0x000fe20000400000 */
[----:B------:R-:W-:Y:S01]  /*7b70*/  MOV R0, UR44 ;  /* 0x0000002c00007c02 */ /* 0x000fe20008000f00 */
[----:B------:R-:W-:Y:S01]  /*7b80*/  FFMA R3, R26, R27, R3 ;  /* 0x0000001b1a037223 */ /* 0x000fe20000000003 */
[----:B------:R-:W-:Y:S01]  /*7b90*/  FMUL R9, R24, R13 ;  /* 0x0000000d18097220 */ /* 0x000fe20000400000 */
[----:B------:R-:W-:Y:S01]  /*7ba0*/  FFMA R7, R26, R28, R7 ;  /* 0x0000001c1a077223 */ /* 0x000fe20000000007 */
[----:B------:R-:W-:Y:S01]  /*7bb0*/  FMUL R10, R24, R14 ;  /* 0x0000000e180a7220 */ /* 0x000fe20000400000 */
[----:B------:R-:W-:Y:S01]  /*7bc0*/  FFMA R11, R26, R29, R11 ;  /* 0x0000001d1a0b7223 */ /* 0x000fe2000000000b */
[----:B------:R-:W-:Y:S01]  /*7bd0*/  FMUL R15, R24, R15 ;  /* 0x0000000f180f7220 */ /* 0x000fe20000400000 */
[----:B------:R-:W-:Y:S01]  /*7be0*/  FFMA R8, R26, R30, R8 ;  /* 0x0000001e1a087223 */ /* 0x000fe20000000008 */
[----:B------:R-:W-:Y:S01]  /*7bf0*/  LEA R0, R0, R44, 0xb ;  /* 0x0000002c00007211 */ /* 0x000fe200078e58ff */
[----:B------:R-:W-:Y:S01]  /*7c00*/  FMUL R12, R24, R16 ;  /* 0x00000010180c7220 */ /* 0x000fe20000400000 */
[----:B------:R-:W-:Y:S01]  /*7c10*/  FFMA R9, R26, R31, R9 ;  /* 0x0000001f1a097223 */ /* 0x000fe20000000009 */
[----:B------:R-:W-:Y:S01]  /*7c20*/  FMUL R13, R24, R17 ;  /* 0x00000011180d7220 */ /* 0x000fe20000400000 */
[----:B------:R-:W-:Y:S01]  /*7c30*/  FFMA R10, R26, R32, R10 ;  /* 0x000000201a0a7223 */ /* 0x000fe2000000000a */
[----:B------:R-:W-:Y:S01]  /*7c40*/  FMUL R14, R24, R18 ;  /* 0x00000012180e7220 */ /* 0x000fe20000400000 */
[----:B------:R-:W-:Y:S01]  /*7c50*/  FFMA R15, R26, R33, R15 ;  /* 0x000000211a0f7223 */ /* 0x000fe2000000000f */
[----:B------:R-:W-:Y:S01]  /*7c60*/  FMUL R19, R24, R19 ;  /* 0x0000001318137220 */ /* 0x000fe20000400000 */
[----:B------:R-:W-:Y:S01]  /*7c70*/  F2FP.F16.F32.PACK_AB R6, R3, R2 ;  /* 0x000000020306723e */ /* 0x000fe200000000ff */
[C---:B------:R-:W-:Y:S01]  /*7c80*/  FFMA R12, R26.reuse, R34, R12 ;  /* 0x000000221a0c7223 */ /* 0x040fe2000000000c */
[----:B------:R-:W-:Y:S01]  /*7c90*/  F2FP.F16.F32.PACK_AB R7, R11, R7 ;  /* 0x000000070b07723e */ /* 0x000fe200000000ff */
[----:B------:R-:W-:Y:S01]  /*7ca0*/  FFMA R13, R26, R35, R13 ;  /* 0x000000231a0d7223 */ /* 0x000fe2000000000d */
[----:B------:R-:W-:Y:S01]  /*7cb0*/  LEA R0, R0, UR45, 0x1 ;  /* 0x0000002d00007c11 */ /* 0x000fe2000f8e08ff */
[C---:B------:R-:W-:Y:S01]  /*7cc0*/  FFMA R14, R26.reuse, R36, R14 ;  /* 0x000000241a0e7223 */ /* 0x040fe2000000000e */
[----:B------:R-:W-:Y:S01]  /*7cd0*/  FFMA R19, R26, R37, R19 ;  /* 0x000000251a137223 */ /* 0x000fe20000000013 */
[----:B------:R-:W-:Y:S02]  /*7ce0*/  F2FP.F16.F32.PACK_AB R8, R9, R8 ;  /* 0x000000080908723e */ /* 0x000fe400000000ff */
[----:B------:R1:W-:Y:S01]  /*7cf0*/  STS.128 [R0+0x200], R4 ;  /* 0x0002000400007388 */ /* 0x0003e20000000c00 */
        /* <DEDUP_REMOVED lines=14> */
[----:B------:R-:W-:Y:S02]  /*7de0*/  ULEA UR5, UR44, UR45, 0xc ;  /* 0x0000002d2c057291 */ /* 0x000fe4000f8e60ff */
[----:B------:R-:W-:Y:S02]  /*7df0*/  UIADD3 UR13, UPT, UPT, UR49, 0x10, URZ ;  /* 0x00000010310d7890 */ /* 0x000fe4000fffe0ff */
[----:B------:R-:W-:Y:S02]  /*7e00*/  UIADD3 UR12, UPT, UPT, UR5, 0x200, URZ ;  /* 0x00000200050c7890 */ /* 0x000fe4000fffe0ff */
[----:B------:R-:W-:Y:S01]  /*7e10*/  UIADD3 UR8, UPT, UPT, UR5, 0xa00, URZ ;  /* 0x00000a0005087890 */ /* 0x000fe2000fffe0ff */
[----:B------:R-:W-:Y:S01]  /*7e20*/  UMOV UR14, UR50 ;  /* 0x00000032000e7c82 */ /* 0x000fe20008000000 */
[----:B------:R-:W-:Y:S01]  /*7e30*/  UMOV UR15, UR36 ;  /* 0x00000024000f7c82 */ /* 0x000fe20008000000 */
[----:B------:R-:W-:Y:S01]  /*7e40*/  UIADD3 UR9, UPT, UPT, UR49, 0x30, URZ ;  /* 0x0000003031097890 */ /* 0x000fe2000fffe0ff */
[----:B------:R-:W-:Y:S01]  /*7e50*/  UMOV UR10, UR50 ;  /* 0x00000032000a7c82 */ /* 0x000fe20008000000 */
[----:B------:R-:W-:Y:S01]  /*7e60*/  UMOV UR11, UR36 ;  /* 0x00000024000b7c82 */ /* 0x000fe20008000000 */
[----:B--2---:R-:W-:Y:S04]  /*7e70*/  UIADD3 UR4, UP0, UPT, UR6, 0x680, URZ ;  /* 0x0000068006047890 */ /* 0x004fe8000ff1e0ff */
[----:B------:R-:W-:Y:S09]  /*7e80*/  UIADD3.X UR5, UPT, UPT, URZ, UR7, URZ, UP0, !UPT ;  /* 0x00000007ff057290 */ /* 0x000ff200087fe4ff */
[----:B------:R2:W-:Y:S01]  /*7e90*/  UTMASTG.3D [UR12], [UR4] ;  /* 0x0000000c040073b5 */ /* 0x0005e20008010000 */
[----:B------:R2:W-:Y:S02]  /*7ea0*/  UTMASTG.3D [UR8], [UR4] ;  /* 0x00000008040073b5 */ /* 0x0005e40008010000 */
[----:B--2---:R0:W-:Y:S02]  /*7eb0*/  UTMACMDFLUSH ;  /* 0x00000000000079b7 */ /* 0x0041e40000000000 */
.L_x_132:
[----:B------:R-:W-:Y:S05]  /*7ec0*/  BSYNC.RECONVERGENT B0 ;  /* 0x0000000000007941 */ /* 0x000fea0003800200 */
.L_x_131:
[----:B------:R-:W-:Y:S01]  /*7ed0*/  UIADD3 UR4, UPT, UPT, UR44, 0x1, URZ ;  /* 0x000000012c047890 */ /* 0x000fe2000fffe0ff */
[----:B------:R-:W-:Y:S03]  /*7ee0*/  BSSY.RECONVERGENT B0, `(.L_x_133) ;  /* 0x0000008000007945 */ /* 0x000fe60003800200 */
[----:B------:R-:W-:Y:S04]  /*7ef0*/  UISETP.NE.AND UP0, UPT, UR4, 0x3, UPT ;  /* 0x000000030400788c */ /* 0x000fe8000bf05270 */
[----:B------:R-:W-:Y:S02]  /*7f00*/  UISETP.EQ.XOR UP1, UPT, UR46, 0x3, !UP0 ;  /* 0x000000032e00788c */ /* 0x000fe4000c722a70 */
[----:B------:R-:W-:Y:S02]  /*7f10*/  USEL UR47, UR4, URZ, UP0 ;  /* 0x000000ff042f7287 */ /* 0x000fe40008000000 */
[----:B------:R-:W-:Y:S04]  /*7f20*/  USEL UR5, URZ, 0x1, !UP1 ;  /* 0x00000001ff057887 */ /* 0x000fe8000c800000 */
[----:B------:R-:W-:Y:S01]  /*7f30*/  ULOP3.LUT UR54, UR54, UR5, URZ, 0x3c, !UPT ;  /* 0x0000000536367292 */ /* 0x000fe2000f8e3cff */
[----:B------:R-:W-:Y:S11]  /*7f40*/  @P0 BRA `(.L_x_134) ;  /* 0x0000000000040947 */ /* 0x000ff60003800000 */
[----:B------:R-:W-:Y:S04]  /*7f50*/  DEPBAR.LE SB0, 0x1 ;  /* 0x000080400000791a */ /* 0x000fe80000000000 */
.L_x_134:
[----:B------:R-:W-:Y:S05]  /*7f60*/  BSYNC.RECONVERGENT B0 ;  /* 0x0000000000007941 */ /* 0x000fea0003800200 */
.L_x_133:
[----:B------:R-:W-:Y:S01]  /*7f70*/  BAR.SYNC.DEFER_BLOCKING 0x1, 0x80 ;  /* 0x0042000000007b1d */ /* 0x000fe20000010000 */
[----:B------:R-:W-:Y:S01]  /*7f80*/  UISETP.NE.AND UP0, UPT, UR53, -0x2, UPT ;  /* 0xfffffffe3500788c */ /* 0x000fe2000bf05270 */
[----:B------:R-:W-:Y:S08]  /*7f90*/  IADD3 R22, PT, PT, R22, 0x1, RZ ;  /* 0x0000000116167810 */ /* 0x000ff00007ffe0ff */
[----:B------:R-:W-:Y:S05]  /*7fa0*/  BRA.U !UP0, `(.L_x_135) ;  /* 0x0000000108287547 */ /* 0x000fea000b800000 */
[----:B------:R-:W-:Y:S01]  /*7fb0*/  ISETP.NE.AND P0, PT, R62, RZ, PT ;  /* 0x000000ff3e00720c */ /* 0x000fe20003f05270 */
[----:B------:R-:W-:Y:S01]  /*7fc0*/  IMAD.U32 R2, RZ, RZ, UR52 ;  /* 0x00000034ff027e24 */ /* 0x000fe2000f8e00ff */
[----:B------:R-:W-:Y:S01]  /*7fd0*/  UIADD3 UR4, UPT, UPT, UR52, 0x1, URZ ;  /* 0x0000000134047890 */ /* 0x000fe2000fffe0ff */
[----:B-1----:R-:W-:Y:S03]  /*7fe0*/  IMAD.U32 R0, RZ, RZ, UR55 ;  /* 0x00000037ff007e24 */ /* 0x002fe6000f8e00ff */
[----:B------:R-:W-:Y:S04]  /*7ff0*/  UISETP.NE.AND UP0, UPT, UR4, 0x3, UPT ;  /* 0x000000030400788c */ /* 0x000fe8000bf05270 */
[----:B------:R-:W-:Y:S03]  /*8000*/  USEL UR52, UR4, URZ, UP0 ;  /* 0x000000ff04347287 */ /* 0x000fe60008000000 */
[----:B------:R-:W-:Y:S05]  /*8010*/  @P0 LEA R2, R2, UR45, 0x3 ;  /* 0x0000002d02020c11 */ /* 0x000fea000f8e18ff */
[----:B------:R-:W-:Y:S05]  /*8020*/  @P0 VIADD R2, R2, 0x98 ;  /* 0x0000009802020836 */ /* 0x000fea0000000000 */
[----:B------:R-:W-:Y:S04]  /*8030*/  @P0 PRMT R0, R0, 0x654, R2 ;  /* 0x0000065400000816 */ /* 0x000fe80000000002 */
[----:B------:R2:W-:Y:S03]  /*8040*/  @P0 SYNCS.ARRIVE.TRANS64.RED.A1T0 RZ, [R0+URZ], RZ ;  /* 0x000000ff00ff09a7 */ /* 0x0005e600081004ff */
.L_x_135:
[----:B------:R-:W-:Y:S01]  /*8050*/  R2UR UR6, R61 ;  /* 0x000000003d0672ca */ /* 0x000fe200000e0000 */
[----:B------:R-:W-:Y:S01]  /*8060*/  UIADD3 UR53, UPT, UPT, UR53, 0x2, URZ ;  /* 0x0000000235357890 */ /* 0x000fe2000fffe0ff */
[----:B------:R-:W-:Y:S02]  /*8070*/  R2UR UR5, R50 ;  /* 0x00000000320572ca */ /* 0x000fe400000e0000 */
[----:B------:R-:W-:Y:S02]  /*8080*/  R2UR UR4, R51 ;  /* 0x00000000330472ca */ /* 0x000fe400000e0000 */
[----:B------:R-:W-:Y:S02]  /*8090*/  R2UR UR36, R59 ;  /* 0x000000003b2472ca */ /* 0x000fe400000e0000 */
[----:B------:R-:W-:Y:S02]  /*80a0*/  ISETP.NE.AND P0, PT, R55, 0x2, PT ;  /* 0x000000023700780c */ /* 0x000fe40003f05270 */
[----:B------:R-:W-:Y:S02]  /*80b0*/  ISETP.NE.AND P1, PT, R22, 0x4, PT ;  /* 0x000000041600780c */ /* 0x000fe40003f25270 */
[----:B------:R-:W-:Y:S01]  /*80c0*/  SEL R2, RZ, 0x1, P0 ;  /* 0x00000001ff027807 */ /* 0x000fe20000000000 */
[----:B------:R-:W-:Y:S01]  /*80d0*/  UISETP.NE.AND UP0, UPT, UR6, URZ, UPT ;  /* 0x000000ff0600728c */ /* 0x000fe2000bf05270 */
[----:B-12---:R-:W-:Y:S01]  /*80e0*/  SEL R0, RZ, 0x1, P1 ;  /* 0x00000001ff007807 */ /* 0x006fe20000800000 */
[----:B------:R-:W-:Y:S01]  /*80f0*/  UIADD3 UR26, UPT, UPT, UR37, UR5, URZ ;  /* 0x00000005251a7290 */ /* 0x000fe2000fffe0ff */
[----:B------:R-:W-:Y:S01]  /*8100*/  LOP3.LUT R56, R56, R2, RZ, 0x3c, !PT ;  /* 0x0000000238387212 */ /* 0x000fe200078e3cff */
[----:B------:R-:W-:Y:S01]  /*8110*/  UIADD3 UR20, UPT, UPT, UR38, UR4, URZ ;  /* 0x0000000426147290 */ /* 0x000fe2000fffe0ff */
[----:B------:R-:W-:Y:S02]  /*8120*/  LOP3.LUT R57, R57, R0, RZ, 0x3c, !PT ;  /* 0x0000000039397212 */ /* 0x000fe400078e3cff */
[----:B------:R-:W-:Y:S02]  /*8130*/  SEL R55, R55, RZ, P0 ;  /* 0x000000ff37377207 */ /* 0x000fe40000000000 */
[----:B------:R-:W-:Y:S01]  /*8140*/  SEL R22, R22, RZ, P1 ;  /* 0x000000ff16167207 */ /* 0x000fe20000800000 */
[----:B------:R-:W-:Y:S06]  /*8150*/  BRA.U UP0, `(.L_x_136) ;  /* 0xffffffdd00447547 */ /* 0x000fec000b83ffff */
[----:B------:R-:W-:-:S13]  /*8160*/  R2UR UR4, R52 ;  /* 0x00000000340472ca */ /* 0x000fda00000e0000 */
[----:B------:R-:W-:-:S09]  /*8170*/  UISETP.NE.AND UP0, UPT, UR4, URZ, UPT ;  /* 0x000000ff0400728c */ /* 0x000fd2000bf05270 */
[----:B------:R-:W-:Y:S05]  /*8180*/  BRA.U !UP0, `(.L_x_137) ;  /* 0x0000000108487547 */ /* 0x000fea000b800000 */
[----:B------:R-:W1:Y:S02]  /*8190*/  LDCU.64 UR4, c[0x0][0x890] ;  /* 0x00011200ff0477ac */ /* 0x000e640008000a00 */
[----:B-1----:R-:W-:-:S04]  /*81a0*/  UISETP.NE.U32.AND UP0, UPT, UR4, URZ, UPT ;  /* 0x000000ff0400728c */ /* 0x002fc8000bf05070 */
[----:B------:R-:W-:-:S09]  /*81b0*/  UISETP.NE.AND.EX UP0, UPT, UR5, URZ, UPT, UP0 ;  /* 0x000000ff0500728c */ /* 0x000fd2000bf05300 */
[----:B------:R-:W-:Y:S05]  /*81c0*/  BRA.U UP0, `(.L_x_138) ;  /* 0x00000001000c7547 */ /* 0x000fea000b800000 */
[----:B------:R-:W-:-:S13]  /*81d0*/  FSETP.NEU.AND P0, PT, R26, RZ, PT ;  /* 0x000000ff1a00720b */ /* 0x000fda0003f0d000 */
[----:B------:R-:W-:Y:S05]  /*81e0*/  @!P0 EXIT ;  /* 0x000000000000894d */ /* 0x000fea0003800000 */
[----:B------:R-:W-:Y:S05]  /*81f0*/  BRA `(.L_x_137) ;  /* 0x00000000002c7947 */ /* 0x000fea0003800000 */
.L_x_138:
[----:B------:R-:W-:Y:S01]  /*8200*/  ISETP.NE.AND P0, PT, R54, RZ, PT ;  /* 0x000000ff3600720c */ /* 0x000fe20003f05270 */
[----:B------:R-:W-:-:S12]  /*8210*/  BSSY.RECONVERGENT B0, `(.L_x_137) ;  /* 0x0000009000007945 */ /* 0x000fd80003800200 */
[----:B------:R-:W-:Y:S05]  /*8220*/  @P0 BRA `(.L_x_139) ;  /* 0x0000000000140947 */ /* 0x000fea0003800000 */
[----:B------:R-:W1:Y:S02]  /*8230*/  LDCU.64 UR4, c[0x0][0x888] ;  /* 0x00011100ff0477ac */ /* 0x000e640008000a00 */
[----:B-1----:R-:W-:-:S04]  /*8240*/  ISETP.NE.U32.AND P0, PT, RZ, UR4, PT ;  /* 0x00000004ff007c0c */ /* 0x002fc8000bf05070 */
[----:B------:R-:W-:-:S13]  /*8250*/  ISETP.NE.AND.EX P0, PT, RZ, UR5, PT, P0 ;  /* 0x00000005ff007c0c */ /* 0x000fda000bf05300 */
[----:B------:R-:W-:Y:S05]  /*8260*/  @!P0 EXIT ;  /* 0x000000000000894d */ /* 0x000fea0003800000 */
[----:B------:R-:W-:Y:S05]  /*8270*/  BRA `(.L_x_140) ;  /* 0x0000000000087947 */ /* 0x000fea0003800000 */
.L_x_139:
[----:B------:R-:W-:-:S13]  /*8280*/  FSETP.NEU.AND P0, PT, R26, RZ, PT ;  /* 0x000000ff1a00720b */ /* 0x000fda0003f0d000 */
[----:B------:R-:W-:Y:S05]  /*8290*/  @!P0 EXIT ;  /* 0x000000000000894d */ /* 0x000fea0003800000 */
.L_x_140:
[----:B------:R-:W-:Y:S05]  /*82a0*/  BSYNC.RECONVERGENT B0 ;  /* 0x0000000000007941 */ /* 0x000fea0003800200 */
.L_x_137:
[----:B------:R-:W-:Y:S01]  /*82b0*/  ULEA UR4, UR52, UR45, 0x3 ;  /* 0x0000002d34047291 */ /* 0x000fe2000f8e18ff */
[----:B------:R-:W-:-:S04]  /*82c0*/  DEPBAR.LE SB0, 0x0 ;  /* 0x000080000000791a */ /* 0x000fc80000000000 */
[----:B------:R-:W-:-:S04]  /*82d0*/  UIADD3 UR4, UPT, UPT, UR4, 0x98, URZ ;  /* 0x0000009804047890 */ /* 0x000fc8000fffe0ff */
[----:B------:R-:W-:-:S09]  /*82e0*/  UPRMT UR4, UR55, 0x654, UR4 ;  /* 0x0000065437047896 */ /* 0x000fd20008000004 */
[----:B------:R-:W-:Y:S01]  /*82f0*/  SYNCS.ARRIVE.TRANS64.RED.A1T0 RZ, [UR4], RZ ;  /* 0x000000ffffff79a7 */ /* 0x000fe20008100404 */
[----:B------:R-:W-:Y:S05]  /*8300*/  EXIT ;  /* 0x000000000000794d */ /* 0x000fea0003800000 */
.L_x_24:
[----:B--2---:R2:W3:Y:S02]  /*8310*/  SYNCS.PHASECHK.TRANS64.TRYWAIT P0, [R0+URZ+0x130], R2 ;  /* 0x00013002000075a7 */ /* 0x0044e400080011ff */
[----:B---3--:R-:W-:Y:S05]  /*8320*/  @!P0 NANOSLEEP.SYNCS 0x989680 ;  /* 0x009896800000895d */ /* 0x008fea0003900000 */
[----:B------:R-:W3:Y:S02]  /*8330*/  @!P0 SYNCS.PHASECHK.TRANS64 P0, [R0+URZ+0x130], R2 ;  /* 0x00013002000085a7 */ /* 0x000ee400080010ff */
[----:B---3--:R-:W-:Y:S05]  /*8340*/  @!P0 BRA `(.L_x_24) ;  /* 0xfffffffc00f08947 */ /* 0x008fea000383ffff */
[----:B------:R-:W-:Y:S05]  /*8350*/  BRA `(.L_x_141) ;  /* 0xffffff9400dc7947 */ /* 0x000fea000383ffff */
.L_x_27:
[----:B-1----:R-:W-:-:S07]  /*8360*/  MOV R0, UR5 ;  /* 0x0000000500007c02 */ /* 0x002fce0008000f00 */
.L_x_142:
[----:B-1----:R1:W2:Y:S02]  /*8370*/  SYNCS.PHASECHK.TRANS64.TRYWAIT P0, [R0+URZ+0x40], R3 ;  /* 0x00004003000075a7 */ /* 0x0022a400080011ff */
[----:B--2---:R-:W-:Y:S05]  /*8380*/  @!P0 NANOSLEEP.SYNCS 0x989680 ;  /* 0x009896800000895d */ /* 0x004fea0003900000 */
[----:B------:R-:W2:Y:S02]  /*8390*/  @!P0 SYNCS.PHASECHK.TRANS64 P0, [R0+URZ+0x40], R3 ;  /* 0x00004003000085a7 */ /* 0x000ea400080010ff */
[----:B--2---:R-:W-:Y:S05]  /*83a0*/  @!P0 BRA `(.L_x_142) ;  /* 0xfffffffc00f08947 */ /* 0x004fea000383ffff */
[----:B------:R-:W-:Y:S05]  /*83b0*/  BRA `(.L_x_26) ;  /* 0xffffff9800347947 */ /* 0x000fea000383ffff */
.L_x_36:
[----:B-1----:R-:W-:-:S07]  /*83c0*/  MOV R0, UR6 ;  /* 0x0000000600007c02 */ /* 0x002fce0008000f00 */
.L_x_143:
[----:B-1----:R1:W2:Y:S02]  /*83d0*/  SYNCS.PHASECHK.TRANS64.TRYWAIT P0, [R0+URZ+0x40], R3 ;  /* 0x00004003000075a7 */ /* 0x0022a400080011ff */
[----:B--2---:R-:W-:Y:S05]  /*83e0*/  @!P0 NANOSLEEP.SYNCS 0x989680 ;  /* 0x009896800000895d */ /* 0x004fea0003900000 */
[----:B------:R-:W2:Y:S02]  /*83f0*/  @!P0 SYNCS.PHASECHK.TRANS64 P0, [R0+URZ+0x40], R3 ;  /* 0x00004003000085a7 */ /* 0x000ea400080010ff */
[----:B--2---:R-:W-:Y:S05]  /*8400*/  @!P0 BRA `(.L_x_143) ;  /* 0xfffffffc00f08947 */ /* 0x004fea000383ffff */
[----:B------:R-:W-:Y:S05]  /*8410*/  BRA `(.L_x_35) ;  /* 0xffffff9c00407947 */ /* 0x000fea000383ffff */
.L_x_43:
[----:B-1----:R1:W4:Y:S02]  /*8420*/  SYNCS.PHASECHK.TRANS64.TRYWAIT P0, [R3+URZ+0xc0], R0 ;  /* 0x0000c000030075a7 */ /* 0x00232400080011ff */
[----:B----4-:R-:W-:Y:S05]  /*8430*/  @!P0 NANOSLEEP.SYNCS 0x989680 ;  /* 0x009896800000895d */ /* 0x010fea0003900000 */
[----:B------:R-:W4:Y:S02]  /*8440*/  @!P0 SYNCS.PHASECHK.TRANS64 P0, [R3+URZ+0xc0], R0 ;  /* 0x0000c000030085a7 */ /* 0x000f2400080010ff */
[----:B----4-:R-:W-:Y:S05]  /*8450*/  @!P0 BRA `(.L_x_43) ;  /* 0xfffffffc00f08947 */ /* 0x010fea000383ffff */
[----:B------:R-:W-:Y:S05]  /*8460*/  BRA `(.L_x_144) ;  /* 0xffffffa0002c7947 */ /* 0x000fea000383ffff */
.L_x_47:
[----:B------:R-:W-:-:S07]  /*8470*/  MOV R0, UR4 ;  /* 0x0000000400007c02 */ /* 0x000fce0008000f00 */
.L_x_145:
[----:B-1----:R1:W2:Y:S02]  /*8480*/  SYNCS.PHASECHK.TRANS64.TRYWAIT P0, [R0+URZ], R2 ;  /* 0x00000002000075a7 */ /* 0x0022a400080011ff */
[----:B--2---:R-:W-:Y:S05]  /*8490*/  @!P0 NANOSLEEP.SYNCS 0x989680 ;  /* 0x009896800000895d */ /* 0x004fea0003900000 */
[----:B------:R-:W2:Y:S02]  /*84a0*/  @!P0 SYNCS.PHASECHK.TRANS64 P0, [R0+URZ], R2 ;  /* 0x00000002000085a7 */ /* 0x000ea400080010ff */
[----:B--2---:R-:W-:Y:S05]  /*84b0*/  @!P0 BRA `(.L_x_145) ;  /* 0xfffffffc00f08947 */ /* 0x004fea000383ffff */
[----:B------:R-:W-:Y:S05]  /*84c0*/  BRA `(.L_x_146) ;  /* 0xffffffa400d87947 */ /* 0x000fea000383ffff */
.L_x_48:
[----:B------:R-:W-:-:S07]  /*84d0*/  MOV R0, UR5 ;  /* 0x0000000500007c02 */ /* 0x000fce0008000f00 */
.L_x_147:
[----:B-1----:R1:W2:Y:S02]  /*84e0*/  SYNCS.PHASECHK.TRANS64.TRYWAIT P0, [R0+URZ], R3 ;  /* 0x00000003000075a7 */ /* 0x0022a400080011ff */
[----:B--2---:R-:W-:Y:S05]  /*84f0*/  @!P0 NANOSLEEP.SYNCS 0x989680 ;  /* 0x009896800000895d */ /* 0x004fea0003900000 */
[----:B------:R-:W2:Y:S02]  /*8500*/  @!P0 SYNCS.PHASECHK.TRANS64 P0, [R0+URZ], R3 ;  /* 0x00000003000085a7 */ /* 0x000ea400080010ff */
[----:B--2---:R-:W-:Y:S05]  /*8510*/  @!P0 BRA `(.L_x_147) ;  /* 0xfffffffc00f08947 */ /* 0x004fea000383ffff */
[----:B------:R-:W-:Y:S05]  /*8520*/  BRA `(.L_x_148) ;  /* 0xffffffa400e47947 */ /* 0x000fea000383ffff */
.L_x_49:
[----:B------:R-:W-:-:S07]  /*8530*/  MOV R0, UR5 ;  /* 0x0000000500007c02 */ /* 0x000fce0008000f00 */
.L_x_149:
[----:B-1----:R1:W2:Y:S02]  /*8540*/  SYNCS.PHASECHK.TRANS64.TRYWAIT P0, [R0+URZ], R3 ;  /* 0x00000003000075a7 */ /* 0x0022a400080011ff */
[----:B--2---:R-:W-:Y:S05]  /*8550*/  @!P0 NANOSLEEP.SYNCS 0x989680 ;  /* 0x009896800000895d */ /* 0x004fea0003900000 */
[----:B------:R-:W2:Y:S02]  /*8560*/  @!P0 SYNCS.PHASECHK.TRANS64 P0, [R0+URZ], R3 ;  /* 0x00000003000085a7 */ /* 0x000ea400080010ff */
[----:B--2---:R-:W-:Y:S05]  /*8570*/  @!P0 BRA `(.L_x_149) ;  /* 0xfffffffc00f08947 */ /* 0x004fea000383ffff */
[----:B------:R-:W-:Y:S05]  /*8580*/  BRA `(.L_x_150) ;  /* 0xffffffa400f07947 */ /* 0x000fea000383ffff */
.L_x_50:
[----:B------:R-:W-:-:S07]  /*8590*/  MOV R0, UR5 ;  /* 0x0000000500007c02 */ /* 0x000fce0008000f00 */
.L_x_151:
[----:B-1----:R1:W2:Y:S02]  /*85a0*/  SYNCS.PHASECHK.TRANS64.TRYWAIT P0, [R0+URZ], R3 ;  /* 0x00000003000075a7 */ /* 0x0022a400080011ff */
[----:B--2---:R-:W-:Y:S05]  /*85b0*/  @!P0 NANOSLEEP.SYNCS 0x989680 ;  /* 0x009896800000895d */ /* 0x004fea0003900000 */
[----:B------:R-:W2:Y:S02]  /*85c0*/  @!P0 SYNCS.PHASECHK.TRANS64 P0, [R0+URZ], R3 ;  /* 0x00000003000085a7 */ /* 0x000ea400080010ff */
[----:B--2---:R-:W-:Y:S05]  /*85d0*/  @!P0 BRA `(.L_x_151) ;  /* 0xfffffffc00f08947 */ /* 0x004fea000383ffff */
[----:B------:R-:W-:Y:S05]  /*85e0*/  BRA `(.L_x_152) ;  /* 0xffffffa400fc7947 */ /* 0x000fea000383ffff */
.L_x_51:
[----:B------:R-:W-:-:S07]  /*85f0*/  MOV R0, UR5 ;  /* 0x0000000500007c02 */ /* 0x000fce0008000f00 */
.L_x_153:
[----:B-1----:R1:W2:Y:S02]  /*8600*/  SYNCS.PHASECHK.TRANS64.TRYWAIT P0, [R0+URZ], R3 ;  /* 0x00000003000075a7 */ /* 0x0022a400080011ff */
[----:B--2---:R-:W-:Y:S05]  /*8610*/  @!P0 NANOSLEEP.SYNCS 0x989680 ;  /* 0x009896800000895d */ /* 0x004fea0003900000 */
[----:B------:R-:W2:Y:S02]  /*8620*/  @!P0 SYNCS.PHASECHK.TRANS64 P0, [R0+URZ], R3 ;  /* 0x00000003000085a7 */ /* 0x000ea400080010ff */
[----:B--2---:R-:W-:Y:S05]  /*8630*/  @!P0 BRA `(.L_x_153) ;  /* 0xfffffffc00f08947 */ /* 0x004fea000383ffff */
[----:B------:R-:W-:Y:S05]  /*8640*/  BRA `(.L_x_154) ;  /* 0xffffffa800087947 */ /* 0x000fea000383ffff */
.L_x_52:
[----:B------:R-:W-:-:S07]  /*8650*/  MOV R0, UR5 ;  /* 0x0000000500007c02 */ /* 0x000fce0008000f00 */
.L_x_155:
[----:B-1----:R1:W2:Y:S02]  /*8660*/  SYNCS.PHASECHK.TRANS64.TRYWAIT P0, [R0+URZ], R3 ;  /* 0x00000003000075a7 */ /* 0x0022a400080011ff */
[----:B--2---:R-:W-:Y:S05]  /*8670*/  @!P0 NANOSLEEP.SYNCS 0x989680 ;  /* 0x009896800000895d */ /* 0x004fea0003900000 */
[----:B------:R-:W2:Y:S02]  /*8680*/  @!P0 SYNCS.PHASECHK.TRANS64 P0, [R0+URZ], R3 ;  /* 0x00000003000085a7 */ /* 0x000ea400080010ff */
[----:B--2---:R-:W-:Y:S05]  /*8690*/  @!P0 BRA `(.L_x_155) ;  /* 0xfffffffc00f08947 */ /* 0x004fea000383ffff */
[----:B------:R-:W-:Y:S05]  /*86a0*/  BRA `(.L_x_156) ;  /* 0xffffffa800147947 */ /* 0x000fea000383ffff */
.L_x_53:
[----:B------:R-:W-:-:S07]  /*86b0*/  MOV R0, UR5 ;  /* 0x0000000500007c02 */ /* 0x000fce0008000f00 */
.L_x_157:
[----:B-1----:R1:W2:Y:S02]  /*86c0*/  SYNCS.PHASECHK.TRANS64.TRYWAIT P0, [R0+URZ], R3 ;  /* 0x00000003000075a7 */ /* 0x0022a400080011ff */
[----:B--2---:R-:W-:Y:S05]  /*86d0*/  @!P0 NANOSLEEP.SYNCS 0x989680 ;  /* 0x009896800000895d */ /* 0x004fea0003900000 */
[----:B------:R-:W2:Y:S02]  /*86e0*/  @!P0 SYNCS.PHASECHK.TRANS64 P0, [R0+URZ], R3 ;  /* 0x00000003000085a7 */ /* 0x000ea400080010ff */
[----:B--2---:R-:W-:Y:S05]  /*86f0*/  @!P0 BRA `(.L_x_157) ;  /* 0xfffffffc00f08947 */ /* 0x004fea000383ffff */
[----:B------:R-:W-:Y:S05]  /*8700*/  BRA `(.L_x_158) ;  /* 0xffffffa800207947 */ /* 0x000fea000383ffff */
.L_x_56:
[----:B-1----:R1:W2:Y:S02]  /*8710*/  SYNCS.PHASECHK.TRANS64.TRYWAIT P0, [R0+URZ+0x120], R4 ;  /* 0x00012004000075a7 */ /* 0x0022a400080011ff */
[----:B--2---:R-:W-:Y:S05]  /*8720*/  @!P0 NANOSLEEP.SYNCS 0x989680 ;  /* 0x009896800000895d */ /* 0x004fea0003900000 */
[----:B------:R-:W2:Y:S02]  /*8730*/  @!P0 SYNCS.PHASECHK.TRANS64 P0, [R0+URZ+0x120], R4 ;  /* 0x00012004000085a7 */ /* 0x000ea400080010ff */
[----:B--2---:R-:W-:Y:S05]  /*8740*/  @!P0 BRA `(.L_x_56) ;  /* 0xfffffffc00f08947 */ /* 0x004fea000383ffff */
[----:B------:R-:W-:Y:S05]  /*8750*/  BRA `(.L_x_159) ;  /* 0xffffffa8007c7947 */ /* 0x000fea000383ffff */
.L_x_57:
[----:B------:R-:W-:-:S07]  /*8760*/  MOV R0, UR4 ;  /* 0x0000000400007c02 */ /* 0x000fce0008000f00 */
.L_x_160:
[----:B-1----:R1:W2:Y:S02]  /*8770*/  SYNCS.PHASECHK.TRANS64.TRYWAIT P0, [R0+URZ+0xd0], R5 ;  /* 0x0000d005000075a7 */ /* 0x0022a400080011ff */
[----:B--2---:R-:W-:Y:S05]  /*8780*/  @!P0 NANOSLEEP.SYNCS 0x989680 ;  /* 0x009896800000895d */ /* 0x004fea0003900000 */
[----:B------:R-:W2:Y:S02]  /*8790*/  @!P0 SYNCS.PHASECHK.TRANS64 P0, [R0+URZ+0xd0], R5 ;  /* 0x0000d005000085a7 */ /* 0x000ea400080010ff */
[----:B--2---:R-:W-:Y:S05]  /*87a0*/  @!P0 BRA `(.L_x_160) ;  /* 0xfffffffc00f08947 */ /* 0x004fea000383ffff */
[----:B------:R-:W-:Y:S05]  /*87b0*/  BRA `(.L_x_161) ;  /* 0xffffffa8008c7947 */ /* 0x000fea000383ffff */
.L_x_58:
[----:B-1----:R1:W2:Y:S02]  /*87c0*/  SYNCS.PHASECHK.TRANS64.TRYWAIT P1, [R0+URZ+0xc0], R4 ;  /* 0x0000c004000075a7 */ /* 0x0022a400080211ff */
[----:B--2---:R-:W-:Y:S05]  /*87d0*/  @!P1 NANOSLEEP.SYNCS 0x989680 ;  /* 0x009896800000995d */ /* 0x004fea0003900000 */
[----:B------:R-:W2:Y:S02]  /*87e0*/  @!P1 SYNCS.PHASECHK.TRANS64 P1, [R0+URZ+0xc0], R4 ;  /* 0x0000c004000095a7 */ /* 0x000ea400080210ff */
[----:B--2---:R-:W-:Y:S05]  /*87f0*/  @!P1 BRA `(.L_x_58) ;  /* 0xfffffffc00f09947 */ /* 0x004fea000383ffff */
[----:B------:R-:W-:Y:S05]  /*8800*/  BRA `(.L_x_162) ;  /* 0xffffffa800bc7947 */ /* 0x000fea000383ffff */
.L_x_61:
[----:B------:R-:W-:-:S07]  /*8810*/  MOV R0, UR4 ;  /* 0x0000000400007c02 */ /* 0x000fce0008000f00 */
.L_x_163:
[----:B-1----:R1:W2:Y:S02]  /*8820*/  SYNCS.PHASECHK.TRANS64.TRYWAIT P0, [R0+URZ+0xd0], R2 ;  /* 0x0000d002000075a7 */ /* 0x0022a400080011ff */
[----:B--2---:R-:W-:Y:S05]  /*8830*/  @!P0 NANOSLEEP.SYNCS 0x989680 ;  /* 0x009896800000895d */ /* 0x004fea0003900000 */
[----:B------:R-:W2:Y:S02]  /*8840*/  @!P0 SYNCS.PHASECHK.TRANS64 P0, [R0+URZ+0xd0], R2 ;  /* 0x0000d002000085a7 */ /* 0x000ea400080010ff */
[----:B--2---:R-:W-:Y:S05]  /*8850*/  @!P0 BRA `(.L_x_163) ;  /* 0xfffffffc00f08947 */ /* 0x004fea000383ffff */
[----:B------:R-:W-:Y:S05]  /*8860*/  BRA `(.L_x_60) ;  /* 0xffffffac00107947 */ /* 0x000fea000383ffff */
.L_x_70:
[----:B-1----:R-:W-:-:S04]  /*8870*/  MOV R5, UR5 ;  /* 0x0000000500057c02 */ /* 0x002fc80008000f00 */
[----:B------:R1:W2:Y:S03]  /*8880*/  SYNCS.PHASECHK.TRANS64.TRYWAIT P0, [R5+URZ+0x8], R6 ;  /* 0x00000806050075a7 */ /* 0x0002a600080011ff */
[----:B--2---:R-:W-:Y:S05]  /*8890*/  @!P0 NANOSLEEP.SYNCS 0x989680 ;  /* 0x009896800000895d */ /* 0x004fea0003900000 */
[----:B------:R-:W2:Y:S02]  /*88a0*/  @!P0 SYNCS.PHASECHK.TRANS64 P0, [R5+URZ+0x8], R6 ;  /* 0x00000806050085a7 */ /* 0x000ea400080010ff */
[----:B--2---:R-:W-:Y:S05]  /*88b0*/  @!P0 BRA `(.L_x_70) ;  /* 0xfffffffc00ec8947 */ /* 0x004fea000383ffff */
[----:B------:R-:W-:Y:S05]  /*88c0*/  BRA `(.L_x_69) ;  /* 0xffffffac00c47947 */ /* 0x000fea000383ffff */
.L_x_72:
[----:B------:R-:W-:Y:S01]  /*88d0*/  BSSY B0, `(.L_x_164) ;  /* 0x0000006000007945 */ /* 0x000fe20003800000 */
[----:B------:R-:W-:-:S07]  /*88e0*/  MOV R15, 0xffffffff ;  /* 0xffffffff000f7802 */ /* 0x000fce0000000f00 */
[----:B-1---5:R-:W-:Y:S05]  /*88f0*/  WARPSYNC.COLLECTIVE R15, `(.L_x_165) ;  /* 0x000000000f0c7348 */ /* 0x022fea0003c00000 */
[----:B------:R-:W-:Y:S02]  /*8900*/  ELECT P6, UR79, PT ;  /* 0x00000000004f782f */ /* 0x000fe400038c0000 */
[----:B------:R-:W-:Y:S01]  /*8910*/  MOV R14, UR79 ;  /* 0x0000004f000e7c02 */ /* 0x000fe20008000f00 */
[----:B-1---5:R-:W-:Y:S10]  /*8920*/  ENDCOLLECTIVE ;  /* 0x000000000000791b */ /* 0x022ff40003800000 */
.L_x_165:
[----:B------:R-:W-:Y:S05]  /*8930*/  BSYNC B0 ;  /* 0x0000000000007941 */ /* 0x000fea0003800000 */
.L_x_164:
[----:B------:R-:W-:Y:S05]  /*8940*/  BRA `(.L_x_166) ;  /* 0xffffffac00f47947 */ /* 0x000fea000383ffff */
.L_x_74:
[----:B-1----:R-:W-:-:S04]  /*8950*/  MOV R3, UR5 ;  /* 0x0000000500037c02 */ /* 0x002fc80008000f00 */
[----:B------:R1:W2:Y:S03]  /*8960*/  SYNCS.PHASECHK.TRANS64.TRYWAIT P0, [R3+URZ+0x8], R4 ;  /* 0x00000804030075a7 */ /* 0x0002a600080011ff */
[----:B--2---:R-:W-:Y:S05]  /*8970*/  @!P0 NANOSLEEP.SYNCS 0x989680 ;  /* 0x009896800000895d */ /* 0x004fea0003900000 */
[----:B------:R-:W2:Y:S02]  /*8980*/  @!P0 SYNCS.PHASECHK.TRANS64 P0, [R3+URZ+0x8], R4 ;  /* 0x00000804030085a7 */ /* 0x000ea400080010ff */
[----:B--2---:R-:W-:Y:S05]  /*8990*/  @!P0 BRA `(.L_x_74) ;  /* 0xfffffffc00ec8947 */ /* 0x004fea000383ffff */
[----:B------:R-:W-:Y:S05]  /*89a0*/  BRA `(.L_x_73) ;  /* 0xffffffac00f87947 */ /* 0x000fea000383ffff */
.L_x_75:
[----:B-1----:R1:W2:Y:S02]  /*89b0*/  SYNCS.PHASECHK.TRANS64.TRYWAIT P0, [R0+URZ+0xc0], R4 ;  /* 0x0000c004000075a7 */ /* 0x0022a400080011ff */
[----:B--2---:R-:W-:Y:S05]  /*89c0*/  @!P0 NANOSLEEP.SYNCS 0x989680 ;  /* 0x009896800000895d */ /* 0x004fea0003900000 */
[----:B------:R-:W2:Y:S02]  /*89d0*/  @!P0 SYNCS.PHASECHK.TRANS64 P0, [R0+URZ+0xc0], R4 ;  /* 0x0000c004000085a7 */ /* 0x000ea400080010ff */
[----:B--2---:R-:W-:Y:S05]  /*89e0*/  @!P0 BRA `(.L_x_75) ;  /* 0xfffffffc00f08947 */ /* 0x004fea000383ffff */
[----:B------:R-:W-:Y:S05]  /*89f0*/  BRA `(.L_x_167) ;  /* 0xffffffb400047947 */ /* 0x000fea000383ffff */
.L_x_77:
[----:B------:R-:W-:-:S07]  /*8a00*/  MOV R0, UR46 ;  /* 0x0000002e00007c02 */ /* 0x000fce0008000f00 */
.L_x_168:
[----:B-1----:R1:W2:Y:S02]  /*8a10*/  SYNCS.PHASECHK.TRANS64.TRYWAIT P0, [R0+URZ+0x100], R4 ;  /* 0x00010004000075a7 */ /* 0x0022a400080011ff */
[----:B--2---:R-:W-:Y:S05]  /*8a20*/  @!P0 NANOSLEEP.SYNCS 0x989680 ;  /* 0x009896800000895d */ /* 0x004fea0003900000 */
[----:B------:R-:W2:Y:S02]  /*8a30*/  @!P0 SYNCS.PHASECHK.TRANS64 P0, [R0+URZ+0x100], R4 ;  /* 0x00010004000085a7 */ /* 0x000ea400080010ff */
[----:B--2---:R-:W-:Y:S05]  /*8a40*/  @!P0 BRA `(.L_x_168) ;  /* 0xfffffffc00f08947 */ /* 0x004fea000383ffff */
[----:B------:R-:W-:Y:S05]  /*8a50*/  BRA `(.L_x_169) ;  /* 0xffffffb400507947 */ /* 0x000fea000383ffff */
.L_x_80:
[----:B------:R-:W-:Y:S07]  /*8a60*/  MOV R0, UR7 ;  /* 0x0000000700007c02 */ /* 0x000fee0008000f00 */
.L_x_170:
[----:B-1----:R1:W2:Y:S02]  /*8a70*/  SYNCS.PHASECHK.TRANS64.TRYWAIT P0, [R0+URZ], R4 ;  /* 0x00000004000075a7 */ /* 0x0022a400080011ff */
[----:B--2---:R-:W-:Y:S05]  /*8a80*/  @!P0 NANOSLEEP.SYNCS 0x989680 ;  /* 0x009896800000895d */ /* 0x004fea0003900000 */
[----:B------:R-:W2:Y:S02]  /*8a90*/  @!P0 SYNCS.PHASECHK.TRANS64 P0, [R0+URZ], R4 ;  /* 0x00000004000085a7 */ /* 0x000ea400080010ff */
[----:B--2---:R-:W-:Y:S05]  /*8aa0*/  @!P0 BRA `(.L_x_170) ;  /* 0xfffffffc00f08947 */ /* 0x004fea000383ffff */
[----:B------:R-:W-:Y:S05]  /*8ab0*/  BRA `(.L_x_79) ;  /* 0xffffffb400647947 */ /* 0x000fea000383ffff */
.L_x_84:
[----:B-1----:R-:W-:-:S07]  /*8ac0*/  MOV R0, UR4 ;  /* 0x0000000400007c02 */ /* 0x002fce0008000f00 */
.L_x_171:
[----:B-1----:R1:W2:Y:S02]  /*8ad0*/  SYNCS.PHASECHK.TRANS64.TRYWAIT P0, [R0+URZ], R2 ;  /* 0x00000002000075a7 */ /* 0x0022a400080011ff */
[----:B--2---:R-:W-:Y:S05]  /*8ae0*/  @!P0 NANOSLEEP.SYNCS 0x989680 ;  /* 0x009896800000895d */ /* 0x004fea0003900000 */
[----:B------:R-:W2:Y:S02]  /*8af0*/  @!P0 SYNCS.PHASECHK.TRANS64 P0, [R0+URZ], R2 ;  /* 0x00000002000085a7 */ /* 0x000ea400080010ff */
[----:B--2---:R-:W-:Y:S05]  /*8b00*/  @!P0 BRA `(.L_x_171) ;  /* 0xfffffffc00f08947 */ /* 0x004fea000383ffff */
[----:B------:R-:W-:Y:S05]  /*8b10*/  BRA `(.L_x_172) ;  /* 0xffffffb800a87947 */ /* 0x000fea000383ffff */
.L_x_85:
[----:B------:R-:W-:-:S07]  /*8b20*/  MOV R0, UR5 ;  /* 0x0000000500007c02 */ /* 0x000fce0008000f00 */
.L_x_173:
[----:B-1----:R1:W2:Y:S02]  /*8b30*/  SYNCS.PHASECHK.TRANS64.TRYWAIT P0, [R0+URZ], R3 ;  /* 0x00000003000075a7 */ /* 0x0022a400080011ff */
[----:B--2---:R-:W-:Y:S05]  /*8b40*/  @!P0 NANOSLEEP.SYNCS 0x989680 ;  /* 0x009896800000895d */ /* 0x004fea0003900000 */
[----:B------:R-:W2:Y:S02]  /*8b50*/  @!P0 SYNCS.PHASECHK.TRANS64 P0, [R0+URZ], R3 ;  /* 0x00000003000085a7 */ /* 0x000ea400080010ff */
[----:B--2---:R-:W-:Y:S05]  /*8b60*/  @!P0 BRA `(.L_x_173) ;  /* 0xfffffffc00f08947 */ /* 0x004fea000383ffff */
[----:B------:R-:W-:Y:S05]  /*8b70*/  BRA `(.L_x_174) ;  /* 0xffffffb800b47947 */ /* 0x000fea000383ffff */
.L_x_86:
[----:B------:R-:W-:-:S07]  /*8b80*/  MOV R0, UR5 ;  /* 0x0000000500007c02 */ /* 0x000fce0008000f00 */
.L_x_175:
[----:B-1----:R1:W2:Y:S02]  /*8b90*/  SYNCS.PHASECHK.TRANS64.TRYWAIT P0, [R0+URZ], R3 ;  /* 0x00000003000075a7 */ /* 0x0022a400080011ff */
[----:B--2---:R-:W-:Y:S05]  /*8ba0*/  @!P0 NANOSLEEP.SYNCS 0x989680 ;  /* 0x009896800000895d */ /* 0x004fea0003900000 */
[----:B------:R-:W2:Y:S02]  /*8bb0*/  @!P0 SYNCS.PHASECHK.TRANS64 P0, [R0+URZ], R3 ;  /* 0x00000003000085a7 */ /* 0x000ea400080010ff */
[----:B--2---:R-:W-:Y:S05]  /*8bc0*/  @!P0 BRA `(.L_x_175) ;  /* 0xfffffffc00f08947 */ /* 0x004fea000383ffff */
[----:B------:R-:W-:Y:S05]  /*8bd0*/  BRA `(.L_x_176) ;  /* 0xffffffb800c07947 */ /* 0x000fea000383ffff */
.L_x_89:
[----:B------:R-:W-:-:S07]  /*8be0*/  MOV R0, UR41 ;  /* 0x0000002900007c02 */ /* 0x000fce0008000f00 */
.L_x_177:
[----:B-1----:R1:W2:Y:S02]  /*8bf0*/  SYNCS.PHASECHK.TRANS64.TRYWAIT P1, [R0+URZ+0x140], R2 ;  /* 0x00014002000075a7 */ /* 0x0022a400080211ff */
[----:B--2---:R-:W-:Y:S05]  /*8c00*/  @!P1 NANOSLEEP.SYNCS 0x989680 ;  /* 0x009896800000995d */ /* 0x004fea0003900000 */
[----:B------:R-:W2:Y:S02]  /*8c10*/  @!P1 SYNCS.PHASECHK.TRANS64 P1, [R0+URZ+0x140], R2 ;  /* 0x00014002000095a7 */ /* 0x000ea400080210ff */
[----:B--2---:R-:W-:Y:S05]  /*8c20*/  @!P1 BRA `(.L_x_177) ;  /* 0xfffffffc00f09947 */ /* 0x004fea000383ffff */
[----:B------:R-:W-:Y:S05]  /*8c30*/  BRA `(.L_x_178) ;  /* 0xffffffbc000c7947 */ /* 0x000fea000383ffff */
.L_x_94:
[----:B---3--:R3:W1:Y:S02]  /*8c40*/  SYNCS.PHASECHK.TRANS64.TRYWAIT P0, [R12+URZ+0xc0], R0 ;  /* 0x0000c0000c0075a7 */ /* 0x00866400080011ff */
[----:B-1----:R-:W-:Y:S05]  /*8c50*/  @!P0 NANOSLEEP.SYNCS 0x989680 ;  /* 0x009896800000895d */ /* 0x002fea0003900000 */
[----:B------:R-:W1:Y:S02]  /*8c60*/  @!P0 SYNCS.PHASECHK.TRANS64 P0, [R12+URZ+0xc0], R0 ;  /* 0x0000c0000c0085a7 */ /* 0x000e6400080010ff */
[----:B-1----:R-:W-:Y:S05]  /*8c70*/  @!P0 BRA `(.L_x_94) ;  /* 0xfffffffc00f08947 */ /* 0x002fea000383ffff */
[----:B------:R-:W-:Y:S05]  /*8c80*/  BRA `(.L_x_179) ;  /* 0xffffffc000247947 */ /* 0x000fea000383ffff */
.L_x_97:
[----:B-1----:R-:W-:Y:S07]  /*8c90*/  MOV R0, UR29 ;  /* 0x0000001d00007c02 */ /* 0x002fee0008000f00 */
.L_x_180:
[----:B-1----:R1:W2:Y:S02]  /*8ca0*/  SYNCS.PHASECHK.TRANS64.TRYWAIT P2, [R0+URZ+0xb8], R6 ;  /* 0x0000b806000075a7 */ /* 0x0022a400080411ff */
[----:B--2---:R-:W-:Y:S05]  /*8cb0*/  @!P2 NANOSLEEP.SYNCS 0x989680 ;  /* 0x009896800000a95d */ /* 0x004fea0003900000 */
[----:B------:R-:W2:Y:S02]  /*8cc0*/  @!P2 SYNCS.PHASECHK.TRANS64 P2, [R0+URZ+0xb8], R6 ;  /* 0x0000b8060000a5a7 */ /* 0x000ea400080410ff */
[----:B--2---:R-:W-:Y:S05]  /*8cd0*/  @!P2 BRA `(.L_x_180) ;  /* 0xfffffffc00f0a947 */ /* 0x004fea000383ffff */
[----:B------:R-:W-:Y:S05]  /*8ce0*/  BRA `(.L_x_96) ;  /* 0xffffffc400887947 */ /* 0x000fea000383ffff */
.L_x_100:
[----:B------:R-:W-:Y:S07]  /*8cf0*/  MOV R0, UR4 ;  /* 0x0000000400007c02 */ /* 0x000fee0008000f00 */
.L_x_181:
[----:B-1----:R1:W2:Y:S02]  /*8d00*/  SYNCS.PHASECHK.TRANS64.TRYWAIT P0, [R0+URZ+0x98], R9 ;  /* 0x00009809000075a7 */ /* 0x0022a400080011ff */
[----:B--2---:R-:W-:Y:S05]  /*8d10*/  @!P0 NANOSLEEP.SYNCS 0x989680 ;  /* 0x009896800000895d */ /* 0x004fea0003900000 */
[----:B------:R-:W2:Y:S02]  /*8d20*/  @!P0 SYNCS.PHASECHK.TRANS64 P0, [R0+URZ+0x98], R9 ;  /* 0x00009809000085a7 */ /* 0x000ea400080010ff */
[----:B--2---:R-:W-:Y:S05]  /*8d30*/  @!P0 BRA `(.L_x_181) ;  /* 0xfffffffc00f08947 */ /* 0x004fea000383ffff */
[----:B------:R-:W-:Y:S05]  /*8d40*/  BRA `(.L_x_182) ;  /* 0xffffffc400e87947 */ /* 0x000fea000383ffff */
.L_x_101:
[----:B------:R-:W-:Y:S07]  /*8d50*/  MOV R0, UR5 ;  /* 0x0000000500007c02 */ /* 0x000fee0008000f00 */
.L_x_183:
[----:B-1----:R1:W2:Y:S02]  /*8d60*/  SYNCS.PHASECHK.TRANS64.TRYWAIT P0, [R0+URZ+0x98], R6 ;  /* 0x00009806000075a7 */ /* 0x0022a400080011ff */
[----:B--2---:R-:W-:Y:S05]  /*8d70*/  @!P0 NANOSLEEP.SYNCS 0x989680 ;  /* 0x009896800000895d */ /* 0x004fea0003900000 */
[----:B------:R-:W2:Y:S02]  /*8d80*/  @!P0 SYNCS.PHASECHK.TRANS64 P0, [R0+URZ+0x98], R6 ;  /* 0x00009806000085a7 */ /* 0x000ea400080010ff */
[----:B--2---:R-:W-:Y:S05]  /*8d90*/  @!P0 BRA `(.L_x_183) ;  /* 0xfffffffc00f08947 */ /* 0x004fea000383ffff */
[----:B------:R-:W-:Y:S05]  /*8da0*/  BRA `(.L_x_184) ;  /* 0xffffffc800607947 */ /* 0x000fea000383ffff */
.L_x_103:
[----:B------:R-:W-:-:S07]  /*8db0*/  MOV R0, UR4 ;  /* 0x0000000400007c02 */ /* 0x000fce0008000f00 */
.L_x_185:
[----:B-1----:R1:W2:Y:S02]  /*8dc0*/  SYNCS.PHASECHK.TRANS64.TRYWAIT P0, [R0+URZ], R2 ;  /* 0x00000002000075a7 */ /* 0x0022a400080011ff */
[----:B--2---:R-:W-:Y:S05]  /*8dd0*/  @!P0 NANOSLEEP.SYNCS 0x989680 ;  /* 0x009896800000895d */ /* 0x004fea0003900000 */
[----:B------:R-:W2:Y:S02]  /*8de0*/  @!P0 SYNCS.PHASECHK.TRANS64 P0, [R0+URZ], R2 ;  /* 0x00000002000085a7 */ /* 0x000ea400080010ff */
[----:B--2---:R-:W-:Y:S05]  /*8df0*/  @!P0 BRA `(.L_x_185) ;  /* 0xfffffffc00f08947 */ /* 0x004fea000383ffff */
[----:B------:R-:W-:Y:S05]  /*8e00*/  BRA `(.L_x_186) ;  /* 0xffffffcc00107947 */ /* 0x000fea000383ffff */
.L_x_104:
[----:B------:R-:W-:-:S07]  /*8e10*/  MOV R0, UR5 ;  /* 0x0000000500007c02 */ /* 0x000fce0008000f00 */
.L_x_187:
[----:B-1----:R1:W2:Y:S02]  /*8e20*/  SYNCS.PHASECHK.TRANS64.TRYWAIT P0, [R0+URZ], R2 ;  /* 0x00000002000075a7 */ /* 0x0022a400080011ff */
[----:B--2---:R-:W-:Y:S05]  /*8e30*/  @!P0 NANOSLEEP.SYNCS 0x989680 ;  /* 0x009896800000895d */ /* 0x004fea0003900000 */
[----:B------:R-:W2:Y:S02]  /*8e40*/  @!P0 SYNCS.PHASECHK.TRANS64 P0, [R0+URZ], R2 ;  /* 0x00000002000085a7 */ /* 0x000ea400080010ff */
[----:B--2---:R-:W-:Y:S05]  /*8e50*/  @!P0 BRA `(.L_x_187) ;  /* 0xfffffffc00f08947 */ /* 0x004fea000383ffff */
[----:B------:R-:W-:Y:S05]  /*8e60*/  BRA `(.L_x_188) ;  /* 0xffffffcc001c7947 */ /* 0x000fea000383ffff */
.L_x_106:
[----:B-1----:R1:W2:Y:S02]  /*8e70*/  SYNCS.PHASECHK.TRANS64.TRYWAIT P0, [R0+URZ+0xc0], R2 ;  /* 0x0000c002000075a7 */ /* 0x0022a400080011ff */
[----:B--2---:R-:W-:Y:S05]  /*8e80*/  @!P0 NANOSLEEP.SYNCS 0x989680 ;  /* 0x009896800000895d */ /* 0x004fea0003900000 */
[----:B------:R-:W2:Y:S02]  /*8e90*/  @!P0 SYNCS.PHASECHK.TRANS64 P0, [R0+URZ+0xc0], R2 ;  /* 0x0000c002000085a7 */ /* 0x000ea400080010ff */
[----:B--2---:R-:W-:Y:S05]  /*8ea0*/  @!P0 BRA `(.L_x_106) ;  /* 0xfffffffc00f08947 */ /* 0x004fea000383ffff */
[----:B------:R-:W-:Y:S05]  /*8eb0*/  BRA `(.L_x_189) ;  /* 0xffffffd000007947 */ /* 0x000fea000383ffff */
.L_x_116:
[----:B-1----:R1:W3:Y:S02]  /*8ec0*/  SYNCS.PHASECHK.TRANS64.TRYWAIT P1, [R0+URZ+0x80], R3 ;  /* 0x00008003000075a7 */ /* 0x0022e400080211ff */
[----:B---3--:R-:W-:Y:S05]  /*8ed0*/  @!P1 NANOSLEEP.SYNCS 0x989680 ;  /* 0x009896800000995d */ /* 0x008fea0003900000 */
[----:B------:R-:W3:Y:S02]  /*8ee0*/  @!P1 SYNCS.PHASECHK.TRANS64 P1, [R0+URZ+0x80], R3 ;  /* 0x00008003000095a7 */ /* 0x000ee400080210ff */
[----:B---3--:R-:W-:Y:S05]  /*8ef0*/  @!P1 BRA `(.L_x_116) ;  /* 0xfffffffc00f09947 */ /* 0x008fea000383ffff */
[----:B------:R-:W-:Y:S05]  /*8f00*/  BRA `(.L_x_115) ;  /* 0xffffffdc00887947 */ /* 0x000fea000383ffff */
.L_x_118:
[----:B-1----:R1:W4:Y:S02]  /*8f10*/  SYNCS.PHASECHK.TRANS64.TRYWAIT P0, [R53+URZ+0xe0], R2 ;  /* 0x0000e002350075a7 */ /* 0x00232400080011ff */
[----:B----4-:R-:W-:Y:S05]  /*8f20*/  @!P0 NANOSLEEP.SYNCS 0x989680 ;  /* 0x009896800000895d */ /* 0x010fea0003900000 */
[----:B------:R-:W4:Y:S02]  /*8f30*/  @!P0 SYNCS.PHASECHK.TRANS64 P0, [R53+URZ+0xe0], R2 ;  /* 0x0000e002350085a7 */ /* 0x000f2400080010ff */
[----:B----4-:R-:W-:Y:S05]  /*8f40*/  @!P0 BRA `(.L_x_118) ;  /* 0xfffffffc00f08947 */ /* 0x010fea000383ffff */
[----:B------:R-:W-:Y:S05]  /*8f50*/  BRA `(.L_x_117) ;  /* 0xffffffdc00b87947 */ /* 0x000fea000383ffff */
.L_x_129:
[----:B-1----:R1:W2:Y:S02]  /*8f60*/  SYNCS.PHASECHK.TRANS64.TRYWAIT P0, [R2+URZ+0x80], R68 ;  /* 0x00008044020075a7 */ /* 0x0022a400080011ff */
[----:B--2---:R-:W-:Y:S05]  /*8f70*/  @!P0 NANOSLEEP.SYNCS 0x989680 ;  /* 0x009896800000895d */ /* 0x004fea0003900000 */
[----:B------:R-:W2:Y:S02]  /*8f80*/  @!P0 SYNCS.PHASECHK.TRANS64 P0, [R2+URZ+0x80], R68 ;  /* 0x00008044020085a7 */ /* 0x000ea400080010ff */
[----:B--2---:R-:W-:Y:S05]  /*8f90*/  @!P0 BRA `(.L_x_129) ;  /* 0xfffffffc00f08947 */ /* 0x004fea000383ffff */
[----:B------:R-:W-:Y:S05]  /*8fa0*/  BRA `(.L_x_128) ;  /* 0xffffffe400e07947 */ /* 0x000fea000383ffff */
        .weak           $__internal_0_$__cuda_sm10x_tcgen05_guardrail_trap_col_being_dealloced_not_returned_by_alloc
        .type           $__internal_0_$__cuda_sm10x_tcgen05_guardrail_trap_col_being_dealloced_not_returned_by_alloc,@function
        .size           $__internal_0_$__cuda_sm10x_tcgen05_guardrail_trap_col_being_dealloced_not_returned_by_alloc,($__internal_1_$__cuda_sm10x_tcgen05_guardrail_trap_phase_invalid_during_alloc - $__internal_0_$__cuda_sm10x_tcgen05_guardrail_trap_col_being_dealloced_not_returned_by_alloc)
$__internal_0_$__cuda_sm10x_tcgen05_guardrail_trap_col_being_dealloced_not_returned_by_alloc:
[----:B------:R-:W-:Y:S05]  /*8fb0*/  BPT.TRAP 0x1 ;  /* 0x000000040000795c */ /* 0x000fea0000300000 */
[----:B------:R-:W-:-:S04]  /*8fc0*/  HFMA2 R3, -RZ, RZ, 0, 0 ;  /* 0x00000000ff037431 */ /* 0x000fc800000001ff */
[----:B------:R-:W-:Y:S05]  /*8fd0*/  RET.REL.NODEC R2 `(_ZN7cutlass13device_kernelINS_4gemm6kernel13GemmUniversalIN4cute5tupleIJiiiiEEENS1_10collective13CollectiveMmaINS1_35MainloopSm100TmaUmmaWarpSpecializedILi8ELi2ELi4ENS5_IJNS4_1CILi2EEESB_NSA_ILi1EEEEEEEENS5_IJNSA_ILi128EEENSA_ILi64EEESF_EEENS_6half_tENS5_IJlSC_lEEESI_SJ_NS4_8TiledMMAINS4_8MMA_AtomIJNS4_26SM100_MMA_F16BF16_2x1SM_SSISI_SI_fLi128ELi64ELNS4_4UMMA5MajorE0ELSO_0ELNSN_7ScaleInE0ELSP_0EEEEEENS4_6LayoutINS5_IJSC_SC_SC_EEENS5_IJNSA_ILi0EEESU_SU_EEEEENS5_IJNS4_10UnderscoreESX_SX_EEEEENS4_28SM100_TMA_2SM_LOAD_MULTICASTENS4_14ComposedLayoutINS4_7SwizzleILi3ELi4ELi3EEENS4_18smem_ptr_flag_bitsILi16EEENSS_INS5_IJNSA_ILi8EEESG_EEENS5_IJSG_SC_EEEEEEEvNS4_8identityENS4_18SM100_TMA_2SM_LOADES1A_vS1B_EENS_8epilogue10collective18CollectiveEpilogueINS1E_23Sm100TmaWarpSpecializedILi3ELi2ELi16ELb1ELb0EEEJNS5_IJSG_SG_SF_EEENS5_IJNSS_ISG_SC_EENSS_INS5_IJNSA_ILi16EEESB_EEENS5_IJSC_NSA_ILi32EEEEEEEEEEESI_SJ_SI_SJ_NS1E_6fusion15FusionCallbacksIS1I_NS1R_17LinearCombinationISI_fSI_fLNS_15FloatRoundStyleE2EEES1J_S1Q_JEEENS4_5SM1004TMEM4LOAD26SM100_TMEM_LOAD_32dp32b16xENS4_13SM90_TMA_LOADENS11_INS12_ILi1ELi4ELi3EEES15_NSS_INS5_IJS16_S1L_EEENS5_IJS1L_SC_EEEEEEENS4_39AutoVectorizingCopyWithAssumedAlignmentILi128EEENS4_14SM90_TMA_STOREES26_S28_S28_EEEvvEEEEvNT_6ParamsE) ;  /* 0xffffff7002087950 */ /* 0x000fea0003c3ffff */
        .weak           $__internal_1_$__cuda_sm10x_tcgen05_guardrail_trap_phase_invalid_during_alloc
        .type           $__internal_1_$__cuda_sm10x_tcgen05_guardrail_trap_phase_invalid_during_alloc,@function
        .size           $__internal_1_$__cuda_sm10x_tcgen05_guardrail_trap_phase_invalid_during_alloc,($__internal_2_$__cuda_sm10x_tcgen05_guardrail_trap_unallocated_columns_being_dealloced - $__internal_1_$__cuda_sm10x_tcgen05_guardrail_trap_phase_invalid_during_alloc)
$__internal_1_$__cuda_sm10x_tcgen05_guardrail_trap_phase_invalid_during_alloc:
[----:B------:R-:W-:Y:S05]  /*8fe0*/  BPT.TRAP 0x1 ;  /* 0x000000040000795c */ /* 0x000fea0000300000 */
[----:B------:R-:W-:-:S04]  /*8ff0*/  MOV R5, 0x0 ;  /* 0x0000000000057802 */ /* 0x000fc80000000f00 */
[----:B------:R-:W-:Y:S05]  /*9000*/  RET.REL.NODEC R4 `(_ZN7cutlass13device_kernelINS_4gemm6kernel13GemmUniversalIN4cute5tupleIJiiiiEEENS1_10collective13CollectiveMmaINS1_35MainloopSm100TmaUmmaWarpSpecializedILi8ELi2ELi4ENS5_IJNS4_1CILi2EEESB_NSA_ILi1EEEEEEEENS5_IJNSA_ILi128EEENSA_ILi64EEESF_EEENS_6half_tENS5_IJlSC_lEEESI_SJ_NS4_8TiledMMAINS4_8MMA_AtomIJNS4_26SM100_MMA_F16BF16_2x1SM_SSISI_SI_fLi128ELi64ELNS4_4UMMA5MajorE0ELSO_0ELNSN_7ScaleInE0ELSP_0EEEEEENS4_6LayoutINS5_IJSC_SC_SC_EEENS5_IJNSA_ILi0EEESU_SU_EEEEENS5_IJNS4_10UnderscoreESX_SX_EEEEENS4_28SM100_TMA_2SM_LOAD_MULTICASTENS4_14ComposedLayoutINS4_7SwizzleILi3ELi4ELi3EEENS4_18smem_ptr_flag_bitsILi16EEENSS_INS5_IJNSA_ILi8EEESG_EEENS5_IJSG_SC_EEEEEEEvNS4_8identityENS4_18SM100_TMA_2SM_LOADES1A_vS1B_EENS_8epilogue10collective18CollectiveEpilogueINS1E_23Sm100TmaWarpSpecializedILi3ELi2ELi16ELb1ELb0EEEJNS5_IJSG_SG_SF_EEENS5_IJNSS_ISG_SC_EENSS_INS5_IJNSA_ILi16EEESB_EEENS5_IJSC_NSA_ILi32EEEEEEEEEEESI_SJ_SI_SJ_NS1E_6fusion15FusionCallbacksIS1I_NS1R_17LinearCombinationISI_fSI_fLNS_15FloatRoundStyleE2EEES1J_S1Q_JEEENS4_5SM1004TMEM4LOAD26SM100_TMEM_LOAD_32dp32b16xENS4_13SM90_TMA_LOADENS11_INS12_ILi1ELi4ELi3EEES15_NSS_INS5_IJS16_S1L_EEENS5_IJS1L_SC_EEEEEEENS4_39AutoVectorizingCopyWithAssumedAlignmentILi128EEENS4_14SM90_TMA_STOREES26_S28_S28_EEEvvEEEEvNT_6ParamsE) ;  /* 0xffffff6c04fc7950 */ /* 0x000fea0003c3ffff */
        .weak           $__internal_2_$__cuda_sm10x_tcgen05_guardrail_trap_unallocated_columns_being_dealloced
        .type           $__internal_2_$__cuda_sm10x_tcgen05_guardrail_trap_unallocated_columns_being_dealloced,@function
        .size           $__internal_2_$__cuda_sm10x_tcgen05_guardrail_trap_unallocated_columns_being_dealloced,(.L_x_191 - $__internal_2_$__cuda_sm10x_tcgen05_guardrail_trap_unallocated_columns_being_dealloced)
$__internal_2_$__cuda_sm10x_tcgen05_guardrail_trap_unallocated_columns_being_dealloced:
[----:B------:R-:W-:Y:S05]  /*9010*/  BPT.TRAP 0x1 ;  /* 0x000000040000795c */ /* 0x000fea0000300000 */
[----:B------:R-:W-:-:S04]  /*9020*/  HFMA2 R3, -RZ, RZ, 0, 0 ;  /* 0x00000000ff037431 */ /* 0x000fc800000001ff */
[----:B------:R-:W-:Y:S05]  /*9030*/  RET.REL.NODEC R2 `(_ZN7cutlass13device_kernelINS_4gemm6kernel13GemmUniversalIN4cute5tupleIJiiiiEEENS1_10collective13CollectiveMmaINS1_35MainloopSm100TmaUmmaWarpSpecializedILi8ELi2ELi4ENS5_IJNS4_1CILi2EEESB_NSA_ILi1EEEEEEEENS5_IJNSA_ILi128EEENSA_ILi64EEESF_EEENS_6half_tENS5_IJlSC_lEEESI_SJ_NS4_8TiledMMAINS4_8MMA_AtomIJNS4_26SM100_MMA_F16BF16_2x1SM_SSISI_SI_fLi128ELi64ELNS4_4UMMA5MajorE0ELSO_0ELNSN_7ScaleInE0ELSP_0EEEEEENS4_6LayoutINS5_IJSC_SC_SC_EEENS5_IJNSA_ILi0EEESU_SU_EEEEENS5_IJNS4_10UnderscoreESX_SX_EEEEENS4_28SM100_TMA_2SM_LOAD_MULTICASTENS4_14ComposedLayoutINS4_7SwizzleILi3ELi4ELi3EEENS4_18smem_ptr_flag_bitsILi16EEENSS_INS5_IJNSA_ILi8EEESG_EEENS5_IJSG_SC_EEEEEEEvNS4_8identityENS4_18SM100_TMA_2SM_LOADES1A_vS1B_EENS_8epilogue10collective18CollectiveEpilogueINS1E_23Sm100TmaWarpSpecializedILi3ELi2ELi16ELb1ELb0EEEJNS5_IJSG_SG_SF_EEENS5_IJNSS_ISG_SC_EENSS_INS5_IJNSA_ILi16EEESB_EEENS5_IJSC_NSA_ILi32EEEEEEEEEEESI_SJ_SI_SJ_NS1E_6fusion15FusionCallbacksIS1I_NS1R_17LinearCombinationISI_fSI_fLNS_15FloatRoundStyleE2EEES1J_S1Q_JEEENS4_5SM1004TMEM4LOAD26SM100_TMEM_LOAD_32dp32b16xENS4_13SM90_TMA_LOADENS11_INS12_ILi1ELi4ELi3EEES15_NSS_INS5_IJS16_S1L_EEENS5_IJS1L_SC_EEEEEEENS4_39AutoVectorizingCopyWithAssumedAlignmentILi128EEENS4_14SM90_TMA_STOREES26_S28_S28_EEEvvEEEEvNT_6ParamsE) ;  /* 0xffffff6c02f07950 */ /* 0x000fea0003c3ffff */
.L_x_190:
[----:B------:R-:W-:-:S00]  /*9040*/  BRA `(.L_x_190) ;  /* 0xfffffffc00fc7947 */ /* 0x000fc0000383ffff */
[----:B------:R-:W-:-:S00]  /*9050*/  NOP ;  /* 0x0000000000007918 */ /* 0x000fc00000000000 */
        /* <DEDUP_REMOVED lines=10> */
.L_x_191:


//--------------------- .nv.global.init           --------------------------
	.section	.nv.global.init,"aw",@progbits
.nv.global.init:
	.type		$str$27,@object
	.size		$str$27,($str$28 - $str$27)
$str$27:
        /*0000*/ 	.byte	0x28, 0x61, 0x64, 0x64, 0x72, 0x65, 0x73, 0x73, 0x20, 0x26, 0x20, 0x6d, 0x61, 0x73, 0x6b, 0x29
        /*0010*/ 	.byte	0x20, 0x3d, 0x3d, 0x20, 0x30, 0x00
	.type		$str$28,@object
	.size		$str$28,($str$26 - $str$28)
$str$28:
        /*0016*/ 	.byte	0x2f, 0x74, 0x6d, 0x70, 0x2f, 0x63, 0x75, 0x74, 0x6c, 0x61, 0x73, 0x73, 0x5f, 0x73, 0x77, 0x65
        /*0026*/ 	.byte	0x65, 0x70, 0x5f, 0x73, 0x72, 0x63, 0x2f, 0x69, 0x6e, 0x63, 0x6c, 0x75, 0x64, 0x65, 0x2f, 0x63
        /*0036*/ 	.byte	0x75, 0x74, 0x65, 0x2f, 0x70, 0x6f, 0x69, 0x6e, 0x74, 0x65, 0x72, 0x5f, 0x66, 0x6c, 0x61, 0x67
        /*0046*/ 	.byte	0x67, 0x65, 0x64, 0x2e, 0x68, 0x70, 0x70, 0x00
	.type		$str$26,@object
	.size		$str$26,($str$25 - $str$26)
$str$26:
        /*004e*/ 	.byte	0x2f, 0x74, 0x6d, 0x70, 0x2f, 0x63, 0x75, 0x74, 0x6c, 0x61, 0x73, 0x73, 0x5f, 0x73, 0x77, 0x65
        /*005e*/ 	.byte	0x65, 0x70, 0x5f, 0x73, 0x72, 0x63, 0x2f, 0x69, 0x6e, 0x63, 0x6c, 0x75, 0x64, 0x65, 0x2f, 0x63
        /*006e*/ 	.byte	0x75, 0x74, 0x65, 0x2f, 0x61, 0x74, 0x6f, 0x6d, 0x2f, 0x63, 0x6f, 0x70, 0x79, 0x5f, 0x74, 0x72
        /*007e*/ 	.byte	0x61, 0x69, 0x74, 0x73, 0x5f, 0x73, 0x6d, 0x31, 0x30, 0x30, 0x2e, 0x68, 0x70, 0x70, 0x00
	.type		$str$25,@object
	.size		$str$25,(__unnamed_1 - $str$25)
$str$25:
        /*008d*/ 	.byte	0x28, 0x28, 0x75, 0x69, 0x6e, 0x74, 0x33, 0x32, 0x5f, 0x74, 0x28, 0x74, 0x68, 0x72, 0x65, 0x61
        /*009d*/ 	.byte	0x64, 0x49, 0x64, 0x78, 0x2e, 0x78, 0x29, 0x20, 0x2f, 0x20, 0x33, 0x32, 0x29, 0x20, 0x25, 0x20
        /*00ad*/ 	.byte	0x34, 0x29, 0x20, 0x3d, 0x3d, 0x20, 0x28, 0x28, 0x28, 0x74, 0x6d, 0x65, 0x6d, 0x5f, 0x61, 0x64
        /*00bd*/ 	.byte	0x64, 0x72, 0x20, 0x3e, 0x3e, 0x20, 0x31, 0x36, 0x29, 0x20, 0x2f, 0x20, 0x33, 0x32, 0x29, 0x20
        /*00cd*/ 	.byte	0x25, 0x20, 0x34, 0x29, 0x00
	.type		__unnamed_1,@object
	.size		__unnamed_1,(__unnamed_2 - __unnamed_1)
__unnamed_1:
        /*00d2*/ 	.byte	0x61, 0x75, 0x74, 0x6f, 0x20, 0x63, 0x75, 0x74, 0x65, 0x3a, 0x3a, 0x61, 0x73, 0x5f, 0x70, 0x6f
        /* <DEDUP_REMOVED lines=24> */
        /*0262*/ 	.byte	0x34, 0x38, 0x3e, 0x3e, 0x3e, 0x3e, 0x5d, 0x00
	.type		__unnamed_2,@object
	.size		__unnamed_2,(.L_2 - __unnamed_2)
__unnamed_2:
        /* <DEDUP_REMOVED lines=40> */
        /*04ea*/ 	.byte	0x3a, 0x3a, 0x43, 0x3c, 0x30, 0x3e, 0x3e, 0x3e, 0x3e, 0x5d, 0x00
.L_2:


//--------------------- .nv.shared._ZN7cutlass13device_kernelINS_4gemm6kernel13GemmUniversalIN4cute5tupleIJiiiiEEENS1_10collective13CollectiveMmaINS1_35MainloopSm100TmaUmmaWarpSpecializedILi8ELi2ELi4ENS5_IJNS4_1CILi2EEESB_NSA_ILi1EEEEEEEENS5_IJNSA_ILi128EEENSA_ILi64EEESF_EEENS_6half_tENS5_IJlSC_lEEESI_SJ_NS4_8TiledMMAINS4_8MMA_AtomIJNS4_26SM100_MMA_F16BF16_2x1SM_SSISI_SI_fLi128ELi64ELNS4_4UMMA5MajorE0ELSO_0ELNSN_7ScaleInE0ELSP_0EEEEEENS4_6LayoutINS5_IJSC_SC_SC_EEENS5_IJNSA_ILi0EEESU_SU_EEEEENS5_IJNS4_10UnderscoreESX_SX_EEEEENS4_28SM100_TMA_2SM_LOAD_MULTICASTENS4_14ComposedLayoutINS4_7SwizzleILi3ELi4ELi3EEENS4_18smem_ptr_flag_bitsILi16EEENSS_INS5_IJNSA_ILi8EEESG_EEENS5_IJSG_SC_EEEEEEEvNS4_8identityENS4_18SM100_TMA_2SM_LOADES1A_vS1B_EENS_8epilogue10collective18CollectiveEpilogueINS1E_23Sm100TmaWarpSpecializedILi3ELi2ELi16ELb1ELb0EEEJNS5_IJSG_SG_SF_EEENS5_IJNSS_ISG_SC_EENSS_INS5_IJNSA_ILi16EEESB_EEENS5_IJSC_NSA_ILi32EEEEEEEEEEESI_SJ_SI_SJ_NS1E_6fusion15FusionCallbacksIS1I_NS1R_17LinearCombinationISI_fSI_fLNS_15FloatRoundStyleE2EEES1J_S1Q_JEEENS4_5SM1004TMEM4LOAD26SM100_TMEM_LOAD_32dp32b16xENS4_13SM90_TMA_LOADENS11_INS12_ILi1ELi4ELi3EEES15_NSS_INS5_IJS16_S1L_EEENS5_IJS1L_SC_EEEEEEENS4_39AutoVectorizingCopyWithAssumedAlignmentILi128EEENS4_14SM90_TMA_STOREES26_S28_S28_EEEvvEEEEvNT_6ParamsE --------------------------
	.section	.nv.shared._ZN7cutlass13device_kernelINS_4gemm6kernel13GemmUniversalIN4cute5tupleIJiiiiEEENS1_10collective13CollectiveMmaINS1_35MainloopSm100TmaUmmaWarpSpecializedILi8ELi2ELi4ENS5_IJNS4_1CILi2EEESB_NSA_ILi1EEEEEEEENS5_IJNSA_ILi128EEENSA_ILi64EEESF_EEENS_6half_tENS5_IJlSC_lEEESI_SJ_NS4_8TiledMMAINS4_8MMA_AtomIJNS4_26SM100_MMA_F16BF16_2x1SM_SSISI_SI_fLi128ELi64ELNS4_4UMMA5MajorE0ELSO_0ELNSN_7ScaleInE0ELSP_0EEEEEENS4_6LayoutINS5_IJSC_SC_SC_EEENS5_IJNSA_ILi0EEESU_SU_EEEEENS5_IJNS4_10UnderscoreESX_SX_EEEEENS4_28SM100_TMA_2SM_LOAD_MULTICASTENS4_14ComposedLayoutINS4_7SwizzleILi3ELi4ELi3EEENS4_18smem_ptr_flag_bitsILi16EEENSS_INS5_IJNSA_ILi8EEESG_EEENS5_IJSG_SC_EEEEEEEvNS4_8identityENS4_18SM100_TMA_2SM_LOADES1A_vS1B_EENS_8epilogue10collective18CollectiveEpilogueINS1E_23Sm100TmaWarpSpecializedILi3ELi2ELi16ELb1ELb0EEEJNS5_IJSG_SG_SF_EEENS5_IJNSS_ISG_SC_EENSS_INS5_IJNSA_ILi16EEESB_EEENS5_IJSC_NSA_ILi32EEEEEEEEEEESI_SJ_SI_SJ_NS1E_6fusion15FusionCallbacksIS1I_NS1R_17LinearCombinationISI_fSI_fLNS_15FloatRoundStyleE2EEES1J_S1Q_JEEENS4_5SM1004TMEM4LOAD26SM100_TMEM_LOAD_32dp32b16xENS4_13SM90_TMA_LOADENS11_INS12_ILi1ELi4ELi3EEES15_NSS_INS5_IJS16_S1L_EEENS5_IJS1L_SC_EEEEEEENS4_39AutoVectorizingCopyWithAssumedAlignmentILi128EEENS4_14SM90_TMA_STOREES26_S28_S28_EEEvvEEEEvNT_6ParamsE,"aw",@nobits
	.sectionflags	@""
	.align	16
	.zero		1024


//--------------------- .nv.shared.reserved.0     --------------------------
	.section	.nv.shared.reserved.0,"aw",@nobits
	.weak		__nv_reservedSMEM_offset_0_alias
	.size		__nv_reservedSMEM_offset_0_alias, 0, 64
	.other		__nv_reservedSMEM_offset_0_alias,@"STO_CUDA_RESERVED_SHARED STV_DEFAULT"
__nv_reservedSMEM_offset_0_alias:
	.zero		0
.nv.shared.reserved.0:
	.zero		64
	.weak		__nv_reservedSMEM_tcgen05_partition
	.type		__nv_reservedSMEM_tcgen05_partition,@object
	.size		__nv_reservedSMEM_tcgen05_partition,(.L_0 - __nv_reservedSMEM_tcgen05_partition)
__nv_reservedSMEM_tcgen05_partition:
	.zero		32
.L_0:


//--------------------- .nv.global                --------------------------
	.section	.nv.global,"aw",@nobits
.nv.global:
	.type		_ZN39_INTERNAL_af1b805a_4_k_cu_e4197be3_69064cute1_E,@object
	.size		_ZN39_INTERNAL_af1b805a_4_k_cu_e4197be3_69064cute1_E,(_ZN39_INTERNAL_af1b805a_4_k_cu_e4197be3_69064cuda3std3__45__cpo6cbeginE - _ZN39_INTERNAL_af1b805a_4_k_cu_e4197be3_69064cute1_E)
_ZN39_INTERNAL_af1b805a_4_k_cu_e4197be3_69064cute1_E:
	.zero		1
	.type		_ZN39_INTERNAL_af1b805a_4_k_cu_e4197be3_69064cuda3std3__45__cpo6cbeginE,@object
	.size		_ZN39_INTERNAL_af1b805a_4_k_cu_e4197be3_69064cuda3std3__45__cpo6cbeginE,(_ZN39_INTERNAL_af1b805a_4_k_cu_e4197be3_69064cuda3std3__48in_placeE - _ZN39_INTERNAL_af1b805a_4_k_cu_e4197be3_69064cuda3std3__45__cpo6cbeginE)
_ZN39_INTERNAL_af1b805a_4_k_cu_e4197be3_69064cuda3std3__45__cpo6cbeginE:
	.zero		1
	.type		_ZN39_INTERNAL_af1b805a_4_k_cu_e4197be3_69064cuda3std3__48in_placeE,@object
	.size		_ZN39_INTERNAL_af1b805a_4_k_cu_e4197be3_69064cuda3std3__48in_placeE,(_ZN39_INTERNAL_af1b805a_4_k_cu_e4197be3_69064cuda3std6ranges3__45__cpo9iter_moveE - _ZN39_INTERNAL_af1b805a_4_k_cu_e4197be3_69064cuda3std3__48in_placeE)
_ZN39_INTERNAL_af1b805a_4_k_cu_e4197be3_69064cuda3std3__48in_placeE:
	.zero		1
	.type		_ZN39_INTERNAL_af1b805a_4_k_cu_e4197be3_69064cuda3std6ranges3__45__cpo9iter_moveE,@object
	.size		_ZN39_INTERNAL_af1b805a_4_k_cu_e4197be3_69064cuda3std6ranges3__45__cpo9iter_moveE,(_ZN39_INTERNAL_af1b805a_4_k_cu_e4197be3_69064cuda3std3__45__cpo5beginE - _ZN39_INTERNAL_af1b805a_4_k_cu_e4197be3_69064cuda3std6ranges3__45__cpo9iter_moveE)
_ZN39_INTERNAL_af1b805a_4_k_cu_e4197be3_69064cuda3std6ranges3__45__cpo9iter_moveE:
	.zero		1
	.type		_ZN39_INTERNAL_af1b805a_4_k_cu_e4197be3_69064cuda3std3__45__cpo5beginE,@object
	.size		_ZN39_INTERNAL_af1b805a_4_k_cu_e4197be3_69064cuda3std3__45__cpo5beginE,(_ZN39_INTERNAL_af1b805a_4_k_cu_e4197be3_69064cuda3std3__441_GLOBAL__N__af1b805a_4_k_cu_e4197be3_69066ignoreE - _ZN39_INTERNAL_af1b805a_4_k_cu_e4197be3_69064cuda3std3__45__cpo5beginE)
_ZN39_INTERNAL_af1b805a_4_k_cu_e4197be3_69064cuda3std3__45__cpo5beginE:
	.zero		1
	.type		_ZN39_INTERNAL_af1b805a_4_k_cu_e4197be3_69064cuda3std3__441_GLOBAL__N__af1b805a_4_k_cu_e4197be3_69066ignoreE,@object
	.size		_ZN39_INTERNAL_af1b805a_4_k_cu_e4197be3_69064cuda3std3__441_GLOBAL__N__af1b805a_4_k_cu_e4197be3_69066ignoreE,(_ZN39_INTERNAL_af1b805a_4_k_cu_e4197be3_69064cute7productE - _ZN39_INTERNAL_af1b805a_4_k_cu_e4197be3_69064cuda3std3__441_GLOBAL__N__af1b805a_4_k_cu_e4197be3_69066ignoreE)
_ZN39_INTERNAL_af1b805a_4_k_cu_e4197be3_69064cuda3std3__441_GLOBAL__N__af1b805a_4_k_cu_e4197be3_69066ignoreE:
	.zero		1
	.type		_ZN39_INTERNAL_af1b805a_4_k_cu_e4197be3_69064cute7productE,@object
	.size		_ZN39_INTERNAL_af1b805a_4_k_cu_e4197be3_69064cute7productE,(_ZN39_INTERNAL_af1b805a_4_k_cu_e4197be3_69064cuda3std3__45__cpo3endE - _ZN39_INTERNAL_af1b805a_4_k_cu_e4197be3_69064cute7productE)
_ZN39_INTERNAL_af1b805a_4_k_cu_e4197be3_69064cute7productE:
	.zero		1
	.type		_ZN39_INTERNAL_af1b805a_4_k_cu_e4197be3_69064cuda3std3__45__cpo3endE,@object
	.size		_ZN39_INTERNAL_af1b805a_4_k_cu_e4197be3_69064cuda3std3__45__cpo3endE,(_ZN39_INTERNAL_af1b805a_4_k_cu_e4197be3_69064cuda3std3__419piecewise_constructE - _ZN39_INTERNAL_af1b805a_4_k_cu_e4197be3_69064cuda3std3__45__cpo3endE)
_ZN39_INTERNAL_af1b805a_4_k_cu_e4197be3_69064cuda3std3__45__cpo3endE:
	.zero		1
	.type		_ZN39_INTERNAL_af1b805a_4_k_cu_e4197be3_69064cuda3std3__419piecewise_constructE,@object
	.size		_ZN39_INTERNAL_af1b805a_4_k_cu_e4197be3_69064cuda3std3__419piecewise_constructE,(_ZN39_INTERNAL_af1b805a_4_k_cu_e4197be3_69064cuda3std3__45__cpo4cendE - _ZN39_INTERNAL_af1b805a_4_k_cu_e4197be3_69064cuda3std3__419piecewise_constructE)
_ZN39_INTERNAL_af1b805a_4_k_cu_e4197be3_69064cuda3std3__419piecewise_constructE:
	.zero		1
	.type		_ZN39_INTERNAL_af1b805a_4_k_cu_e4197be3_69064cuda3std3__45__cpo4cendE,@object
	.size		_ZN39_INTERNAL_af1b805a_4_k_cu_e4197be3_69064cuda3std3__45__cpo4cendE,(_ZN39_INTERNAL_af1b805a_4_k_cu_e4197be3_69064cuda3std6ranges3__45__cpo4swapE - _ZN39_INTERNAL_af1b805a_4_k_cu_e4197be3_69064cuda3std3__45__cpo4cendE)
_ZN39_INTERNAL_af1b805a_4_k_cu_e4197be3_69064cuda3std3__45__cpo4cendE:
	.zero		1
	.type		_ZN39_INTERNAL_af1b805a_4_k_cu_e4197be3_69064cuda3std6ranges3__45__cpo4swapE,@object
	.size		_ZN39_INTERNAL_af1b805a_4_k_cu_e4197be3_69064cuda3std6ranges3__45__cpo4swapE,(.L_10 - _ZN39_INTERNAL_af1b805a_4_k_cu_e4197be3_69064cuda3std6ranges3__45__cpo4swapE)
_ZN39_INTERNAL_af1b805a_4_k_cu_e4197be3_69064cuda3std6ranges3__45__cpo4swapE:
	.zero		1
.L_10:


//--------------------- .nv.constant0._ZN7cutlass13device_kernelINS_4gemm6kernel13GemmUniversalIN4cute5tupleIJiiiiEEENS1_10collective13CollectiveMmaINS1_35MainloopSm100TmaUmmaWarpSpecializedILi8ELi2ELi4ENS5_IJNS4_1CILi2EEESB_NSA_ILi1EEEEEEEENS5_IJNSA_ILi128EEENSA_ILi64EEESF_EEENS_6half_tENS5_IJlSC_lEEESI_SJ_NS4_8TiledMMAINS4_8MMA_AtomIJNS4_26SM100_MMA_F16BF16_2x1SM_SSISI_SI_fLi128ELi64ELNS4_4UMMA5MajorE0ELSO_0ELNSN_7ScaleInE0ELSP_0EEEEEENS4_6LayoutINS5_IJSC_SC_SC_EEENS5_IJNSA_ILi0EEESU_SU_EEEEENS5_IJNS4_10UnderscoreESX_SX_EEEEENS4_28SM100_TMA_2SM_LOAD_MULTICASTENS4_14ComposedLayoutINS4_7SwizzleILi3ELi4ELi3EEENS4_18smem_ptr_flag_bitsILi16EEENSS_INS5_IJNSA_ILi8EEESG_EEENS5_IJSG_SC_EEEEEEEvNS4_8identityENS4_18SM100_TMA_2SM_LOADES1A_vS1B_EENS_8epilogue10collective18CollectiveEpilogueINS1E_23Sm100TmaWarpSpecializedILi3ELi2ELi16ELb1ELb0EEEJNS5_IJSG_SG_SF_EEENS5_IJNSS_ISG_SC_EENSS_INS5_IJNSA_ILi16EEESB_EEENS5_IJSC_NSA_ILi32EEEEEEEEEEESI_SJ_SI_SJ_NS1E_6fusion15FusionCallbacksIS1I_NS1R_17LinearCombinationISI_fSI_fLNS_15FloatRoundStyleE2EEES1J_S1Q_JEEENS4_5SM1004TMEM4LOAD26SM100_TMEM_LOAD_32dp32b16xENS4_13SM90_TMA_LOADENS11_INS12_ILi1ELi4ELi3EEES15_NSS_INS5_IJS16_S1L_EEENS5_IJS1L_SC_EEEEEEENS4_39AutoVectorizingCopyWithAssumedAlignmentILi128EEENS4_14SM90_TMA_STOREES26_S28_S28_EEEvvEEEEvNT_6ParamsE --------------------------
	.section	.nv.constant0._ZN7cutlass13device_kernelINS_4gemm6kernel13GemmUniversalIN4cute5tupleIJiiiiEEENS1_10collective13CollectiveMmaINS1_35MainloopSm100TmaUmmaWarpSpecializedILi8ELi2ELi4ENS5_IJNS4_1CILi2EEESB_NSA_ILi1EEEEEEEENS5_IJNSA_ILi128EEENSA_ILi64EEESF_EEENS_6half_tENS5_IJlSC_lEEESI_SJ_NS4_8TiledMMAINS4_8MMA_AtomIJNS4_26SM100_MMA_F16BF16_2x1SM_SSISI_SI_fLi128ELi64ELNS4_4UMMA5MajorE0ELSO_0ELNSN_7ScaleInE0ELSP_0EEEEEENS4_6LayoutINS5_IJSC_SC_SC_EEENS5_IJNSA_ILi0EEESU_SU_EEEEENS5_IJNS4_10UnderscoreESX_SX_EEEEENS4_28SM100_TMA_2SM_LOAD_MULTICASTENS4_14ComposedLayoutINS4_7SwizzleILi3ELi4ELi3EEENS4_18smem_ptr_flag_bitsILi16EEENSS_INS5_IJNSA_ILi8EEESG_EEENS5_IJSG_SC_EEEEEEEvNS4_8identityENS4_18SM100_TMA_2SM_LOADES1A_vS1B_EENS_8epilogue10collective18CollectiveEpilogueINS1E_23Sm100TmaWarpSpecializedILi3ELi2ELi16ELb1ELb0EEEJNS5_IJSG_SG_SF_EEENS5_IJNSS_ISG_SC_EENSS_INS5_IJNSA_ILi16EEESB_EEENS5_IJSC_NSA_ILi32EEEEEEEEEEESI_SJ_SI_SJ_NS1E_6fusion15FusionCallbacksIS1I_NS1R_17LinearCombinationISI_fSI_fLNS_15FloatRoundStyleE2EEES1J_S1Q_JEEENS4_5SM1004TMEM4LOAD26SM100_TMEM_LOAD_32dp32b16xENS4_13SM90_TMA_LOADENS11_INS12_ILi1ELi4ELi3EEES15_NSS_INS5_IJS16_S1L_EEENS5_IJS1L_SC_EEEEEEENS4_39AutoVectorizingCopyWithAssumedAlignmentILi128EEENS4_14SM90_TMA_STOREES26_S28_S28_EEEvvEEEEvNT_6ParamsE,"a",@progbits
	.sectionflags	@""
	.align	4
.nv.constant0._ZN7cutlass13device_kernelINS_4gemm6kernel13GemmUniversalIN4cute5tupleIJiiiiEEENS1_10collective13CollectiveMmaINS1_35MainloopSm100TmaUmmaWarpSpecializedILi8ELi2ELi4ENS5_IJNS4_1CILi2EEESB_NSA_ILi1EEEEEEEENS5_IJNSA_ILi128EEENSA_ILi64EEESF_EEENS_6half_tENS5_IJlSC_lEEESI_SJ_NS4_8TiledMMAINS4_8MMA_AtomIJNS4_26SM100_MMA_F16BF16_2x1SM_SSISI_SI_fLi128ELi64ELNS4_4UMMA5MajorE0ELSO_0ELNSN_7ScaleInE0ELSP_0EEEEEENS4_6LayoutINS5_IJSC_SC_SC_EEENS5_IJNSA_ILi0EEESU_SU_EEEEENS5_IJNS4_10UnderscoreESX_SX_EEEEENS4_28SM100_TMA_2SM_LOAD_MULTICASTENS4_14ComposedLayoutINS4_7SwizzleILi3ELi4ELi3EEENS4_18smem_ptr_flag_bitsILi16EEENSS_INS5_IJNSA_ILi8EEESG_EEENS5_IJSG_SC_EEEEEEEvNS4_8identityENS4_18SM100_TMA_2SM_LOADES1A_vS1B_EENS_8epilogue10collective18CollectiveEpilogueINS1E_23Sm100TmaWarpSpecializedILi3ELi2ELi16ELb1ELb0EEEJNS5_IJSG_SG_SF_EEENS5_IJNSS_ISG_SC_EENSS_INS5_IJNSA_ILi16EEESB_EEENS5_IJSC_NSA_ILi32EEEEEEEEEEESI_SJ_SI_SJ_NS1E_6fusion15FusionCallbacksIS1I_NS1R_17LinearCombinationISI_fSI_fLNS_15FloatRoundStyleE2EEES1J_S1Q_JEEENS4_5SM1004TMEM4LOAD26SM100_TMEM_LOAD_32dp32b16xENS4_13SM90_TMA_LOADENS11_INS12_ILi1ELi4ELi3EEES15_NSS_INS5_IJS16_S1L_EEENS5_IJS1L_SC_EEEEEEENS4_39AutoVectorizingCopyWithAssumedAlignmentILi128EEENS4_14SM90_TMA_STOREES26_S28_S28_EEEvvEEEEvNT_6ParamsE:
	.zero		2944


//--------------------- SYMBOLS --------------------------

	.type		.nv.reservedSmem.offset0,@object
	.size		.nv.reservedSmem.offset0,0x4
	.type		.nv.reservedSmem.cap,@object
	.size		.nv.reservedSmem.cap,0x4
	.type		__assertfail,@function
